//
// Generated by NVIDIA NVVM Compiler
//
// Compiler Build ID: CL-36424714
// Cuda compilation tools, release 13.0, V13.0.88
// Based on NVVM 20.0.0
//

.version 9.0
.target sm_100
.address_size 64

	// .globl	_Z9graphletsPiyS_yS_S_P11EDGE_OUTPUT
.extern .func  (.param .b64 func_retval0) malloc
(
	.param .b64 malloc_param_0
)
;

.visible .entry _Z9graphletsPiyS_yS_S_P11EDGE_OUTPUT(
	.param .u64 .ptr .align 1 _Z9graphletsPiyS_yS_S_P11EDGE_OUTPUT_param_0,
	.param .u64 _Z9graphletsPiyS_yS_S_P11EDGE_OUTPUT_param_1,
	.param .u64 .ptr .align 1 _Z9graphletsPiyS_yS_S_P11EDGE_OUTPUT_param_2,
	.param .u64 _Z9graphletsPiyS_yS_S_P11EDGE_OUTPUT_param_3,
	.param .u64 .ptr .align 1 _Z9graphletsPiyS_yS_S_P11EDGE_OUTPUT_param_4,
	.param .u64 .ptr .align 1 _Z9graphletsPiyS_yS_S_P11EDGE_OUTPUT_param_5,
	.param .u64 .ptr .align 1 _Z9graphletsPiyS_yS_S_P11EDGE_OUTPUT_param_6
)
{
	.local .align 4 .b8 	__local_depot0[8];
	.reg .b64 	%SP;
	.reg .b64 	%SPL;
	.reg .pred 	%p<51>;
	.reg .b32 	%r<226>;
	.reg .b64 	%rd<150>;

	mov.u64 	%SPL, __local_depot0;
	cvta.local.u64 	%SP, %SPL;
	ld.param.u64 	%rd26, [_Z9graphletsPiyS_yS_S_P11EDGE_OUTPUT_param_0];
	ld.param.u64 	%rd28, [_Z9graphletsPiyS_yS_S_P11EDGE_OUTPUT_param_2];
	ld.param.u64 	%rd29, [_Z9graphletsPiyS_yS_S_P11EDGE_OUTPUT_param_3];
	ld.param.u64 	%rd30, [_Z9graphletsPiyS_yS_S_P11EDGE_OUTPUT_param_4];
	ld.param.u64 	%rd31, [_Z9graphletsPiyS_yS_S_P11EDGE_OUTPUT_param_5];
	cvta.to.global.u64 	%rd1, %rd26;
	cvta.to.global.u64 	%rd2, %rd31;
	add.u64 	%rd3, %SPL, 0;
	add.u64 	%rd4, %SPL, 4;
	mov.u32 	%r89, %ctaid.x;
	mov.u32 	%r90, %ntid.x;
	mov.u32 	%r91, %tid.x;
	mad.lo.s32 	%r92, %r89, %r90, %r91;
	cvt.s64.s32 	%rd5, %r92;
	setp.le.u64 	%p1, %rd29, %rd5;
	@%p1 bra 	$L__BB0_72;
	cvta.to.global.u64 	%rd35, %rd28;
	cvta.to.global.u64 	%rd36, %rd30;
	shl.b64 	%rd37, %rd5, 2;
	add.s64 	%rd38, %rd35, %rd37;
	ld.global.u32 	%r93, [%rd38];
	mul.wide.s32 	%rd39, %r93, 4;
	add.s64 	%rd40, %rd36, %rd39;
	ld.global.u32 	%r1, [%rd40];
	add.s64 	%rd41, %rd2, %rd39;
	ld.global.u32 	%r2, [%rd41];
	mul.wide.s32 	%rd42, %r1, 4;
	add.s64 	%rd6, %rd1, %rd42;
	ld.global.u32 	%r3, [%rd6+4];
	ld.global.u32 	%r4, [%rd6];
	not.b32 	%r94, %r4;
	add.s32 	%r5, %r3, %r94;
	mul.wide.s32 	%rd43, %r5, 8;
	{ // callseq 0, 0
	.param .b64 param0;
	st.param.b64 	[param0], %rd43;
	.param .b64 retval0;
	call.uni (retval0), 
	malloc, 
	(
	param0
	);
	ld.param.b64 	%rd44, [retval0];
	} // callseq 0
	mul.wide.s32 	%rd45, %r5, 4;
	{ // callseq 1, 0
	.param .b64 param0;
	st.param.b64 	[param0], %rd45;
	.param .b64 retval0;
	call.uni (retval0), 
	malloc, 
	(
	param0
	);
	ld.param.b64 	%rd46, [retval0];
	} // callseq 1
	{ // callseq 2, 0
	.param .b64 param0;
	st.param.b64 	[param0], %rd45;
	.param .b64 retval0;
	call.uni (retval0), 
	malloc, 
	(
	param0
	);
	ld.param.b64 	%rd47, [retval0];
	} // callseq 2
	ld.global.u32 	%r198, [%rd6];
	ld.global.u32 	%r194, [%rd6+4];
	setp.ge.s32 	%p2, %r198, %r194;
	@%p2 bra 	$L__BB0_11;
	mov.b32 	%r187, -1;
	mov.b32 	%r188, 0;
$L__BB0_3:
	mov.u32 	%r10, %r187;
	ld.param.u64 	%rd143, [_Z9graphletsPiyS_yS_S_P11EDGE_OUTPUT_param_5];
	cvta.to.global.u64 	%rd48, %rd143;
	mul.wide.s32 	%rd49, %r198, 4;
	add.s64 	%rd50, %rd48, %rd49;
	ld.global.u32 	%r187, [%rd50];
	setp.ne.s32 	%p3, %r187, %r2;
	@%p3 bra 	$L__BB0_5;
	add.s32 	%r188, %r188, -1;
	mov.u32 	%r187, %r10;
	bra.uni 	$L__BB0_9;
$L__BB0_5:
	ld.param.u64 	%rd144, [_Z9graphletsPiyS_yS_S_P11EDGE_OUTPUT_param_5];
	ld.param.u64 	%rd139, [_Z9graphletsPiyS_yS_S_P11EDGE_OUTPUT_param_0];
	cvta.to.global.u64 	%rd51, %rd139;
	mul.wide.s32 	%rd52, %r187, 4;
	add.s64 	%rd53, %rd51, %rd52;
	ld.global.u32 	%r97, [%rd53];
	mul.wide.s32 	%rd54, %r97, 4;
	add.s64 	%rd55, %rd144, %rd54;
	mul.wide.s32 	%rd56, %r188, 8;
	add.s64 	%rd10, %rd44, %rd56;
	st.u64 	[%rd10], %rd55;
	ld.global.u32 	%r98, [%rd53+4];
	ld.global.u32 	%r99, [%rd53];
	sub.s32 	%r100, %r98, %r99;
	mul.wide.s32 	%rd57, %r188, 4;
	add.s64 	%rd11, %rd46, %rd57;
	st.u32 	[%rd11], %r100;
	add.s64 	%rd12, %rd47, %rd57;
	mov.b32 	%r101, 0;
	st.u32 	[%rd12], %r101;
	ld.u32 	%r102, [%rd11];
	setp.lt.s32 	%p4, %r102, 1;
	@%p4 bra 	$L__BB0_9;
	mov.b32 	%r186, 0;
$L__BB0_7:
	ld.u64 	%rd58, [%rd10];
	mul.wide.u32 	%rd59, %r186, 4;
	add.s64 	%rd60, %rd58, %rd59;
	ld.u32 	%r104, [%rd60];
	setp.gt.s32 	%p5, %r104, %r10;
	@%p5 bra 	$L__BB0_9;
	add.s32 	%r186, %r186, 1;
	st.u32 	[%rd12], %r186;
	ld.u32 	%r105, [%rd11];
	setp.lt.s32 	%p6, %r186, %r105;
	@%p6 bra 	$L__BB0_7;
$L__BB0_9:
	add.s32 	%r198, %r198, 1;
	setp.ne.s32 	%p7, %r198, 0;
	selp.u32 	%r106, 1, 0, %p7;
	add.s32 	%r188, %r188, %r106;
	ld.global.u32 	%r194, [%rd6+4];
	setp.lt.s32 	%p8, %r198, %r194;
	@%p8 bra 	$L__BB0_3;
	ld.global.u32 	%r198, [%rd6];
$L__BB0_11:
	ld.param.u64 	%rd140, [_Z9graphletsPiyS_yS_S_P11EDGE_OUTPUT_param_0];
	mov.b32 	%r195, 0;
	st.local.u32 	[%rd3], %r195;
	st.local.u32 	[%rd4], %r195;
	cvta.to.global.u64 	%rd61, %rd140;
	mul.wide.s32 	%rd62, %r2, 4;
	add.s64 	%rd13, %rd61, %rd62;
	ld.global.u32 	%r199, [%rd13];
	sub.s32 	%r108, %r3, %r4;
	add.s32 	%r24, %r108, -2;
	mov.u32 	%r224, %r195;
	mov.u32 	%r197, %r195;
$L__BB0_12:
	setp.ge.s32 	%p9, %r198, %r194;
	ld.global.u32 	%r109, [%rd13+4];
	setp.ge.s32 	%p10, %r199, %r109;
	and.pred  	%p11, %p9, %p10;
	@%p11 bra 	$L__BB0_71;
	setp.ge.s32 	%p12, %r199, %r109;
	setp.lt.s32 	%p13, %r5, 1;
	or.pred  	%p14, %p12, %p13;
	@%p14 bra 	$L__BB0_21;
	mov.b32 	%r200, 0;
$L__BB0_15:
	mul.wide.u32 	%rd85, %r200, 4;
	add.s64 	%rd14, %rd47, %rd85;
	ld.u32 	%r202, [%rd14];
	add.s64 	%rd15, %rd46, %rd85;
	ld.u32 	%r138, [%rd15];
	setp.ge.s32 	%p15, %r202, %r138;
	@%p15 bra 	$L__BB0_19;
	add.s32 	%r201, %r202, 1;
$L__BB0_17:
	ld.param.u64 	%rd145, [_Z9graphletsPiyS_yS_S_P11EDGE_OUTPUT_param_5];
	mul.wide.s32 	%rd86, %r202, 4;
	mul.wide.u32 	%rd87, %r200, 8;
	add.s64 	%rd88, %rd44, %rd87;
	ld.u64 	%rd89, [%rd88];
	add.s64 	%rd90, %rd89, %rd86;
	ld.u32 	%r139, [%rd90];
	cvta.to.global.u64 	%rd91, %rd145;
	mul.wide.s32 	%rd92, %r199, 4;
	add.s64 	%rd93, %rd91, %rd92;
	ld.global.u32 	%r140, [%rd93];
	setp.ge.s32 	%p16, %r139, %r140;
	@%p16 bra 	$L__BB0_19;
	add.s32 	%r202, %r202, 1;
	st.u32 	[%rd14], %r201;
	ld.u32 	%r141, [%rd15];
	add.s32 	%r41, %r201, 1;
	setp.lt.s32 	%p17, %r201, %r141;
	mov.u32 	%r201, %r41;
	@%p17 bra 	$L__BB0_17;
$L__BB0_19:
	add.s32 	%r200, %r200, 1;
	setp.ne.s32 	%p18, %r200, %r5;
	@%p18 bra 	$L__BB0_15;
	ld.global.u32 	%r194, [%rd6+4];
$L__BB0_21:
	ld.param.u64 	%rd146, [_Z9graphletsPiyS_yS_S_P11EDGE_OUTPUT_param_5];
	cvta.to.global.u64 	%rd94, %rd146;
	mul.wide.s32 	%rd95, %r199, 4;
	add.s64 	%rd16, %rd94, %rd95;
	setp.ge.s32 	%p19, %r198, %r194;
	mul.wide.s32 	%rd96, %r198, 4;
	add.s64 	%rd17, %rd94, %rd96;
	@%p19 bra 	$L__BB0_28;
	ld.global.u32 	%r142, [%rd13+4];
	setp.ne.s32 	%p20, %r199, %r142;
	@%p20 bra 	$L__BB0_24;
	ld.global.u32 	%r207, [%rd17];
	bra.uni 	$L__BB0_25;
$L__BB0_24:
	ld.global.u32 	%r207, [%rd17];
	ld.global.u32 	%r143, [%rd16];
	setp.ge.s32 	%p21, %r207, %r143;
	@%p21 bra 	$L__BB0_28;
$L__BB0_25:
	setp.ne.s32 	%p45, %r207, %r2;
	@%p45 bra 	$L__BB0_27;
	add.s32 	%r198, %r198, 1;
	bra.uni 	$L__BB0_12;
$L__BB0_27:
	add.s32 	%r224, %r224, 1;
	bra.uni 	$L__BB0_63;
$L__BB0_28:
	setp.ne.s32 	%p22, %r198, %r194;
	@%p22 bra 	$L__BB0_30;
	ld.global.u32 	%r218, [%rd16];
	bra.uni 	$L__BB0_31;
$L__BB0_30:
	ld.global.u32 	%r218, [%rd16];
	ld.global.u32 	%r144, [%rd17];
	setp.ge.s32 	%p23, %r218, %r144;
	@%p23 bra 	$L__BB0_34;
$L__BB0_31:
	setp.ne.s32 	%p24, %r218, %r1;
	@%p24 bra 	$L__BB0_33;
	add.s32 	%r199, %r199, 1;
	bra.uni 	$L__BB0_12;
$L__BB0_33:
	add.s32 	%r197, %r197, 1;
	add.u64 	%rd149, %SP, 4;
	bra.uni 	$L__BB0_35;
$L__BB0_34:
	add.s32 	%r195, %r195, 1;
	add.u64 	%rd149, %SP, 0;
$L__BB0_35:
	setp.lt.s32 	%p25, %r5, 1;
	cvta.to.local.u64 	%rd19, %rd149;
	@%p25 bra 	$L__BB0_63;
	setp.lt.u32 	%p26, %r24, 3;
	mov.b32 	%r222, 0;
	@%p26 bra 	$L__BB0_51;
	mov.b32 	%r215, 0;
$L__BB0_38:
	mul.wide.u32 	%rd99, %r215, 4;
	add.s64 	%rd20, %rd47, %rd99;
	ld.u32 	%r66, [%rd20];
	add.s64 	%rd21, %rd46, %rd99;
	ld.u32 	%r147, [%rd21];
	setp.ge.s32 	%p27, %r66, %r147;
	@%p27 bra 	$L__BB0_41;
	mul.wide.u32 	%rd100, %r215, 8;
	add.s64 	%rd101, %rd44, %rd100;
	ld.u64 	%rd102, [%rd101];
	mul.wide.s32 	%rd103, %r66, 4;
	add.s64 	%rd104, %rd102, %rd103;
	ld.u32 	%r148, [%rd104];
	setp.ne.s32 	%p28, %r148, %r218;
	@%p28 bra 	$L__BB0_41;
	ld.local.u32 	%r149, [%rd19];
	add.s32 	%r150, %r149, 1;
	st.local.u32 	[%rd19], %r150;
$L__BB0_41:
	ld.u32 	%r67, [%rd20+4];
	ld.u32 	%r151, [%rd21+4];
	setp.ge.s32 	%p29, %r67, %r151;
	@%p29 bra 	$L__BB0_44;
	mul.wide.u32 	%rd105, %r215, 8;
	add.s64 	%rd106, %rd44, %rd105;
	ld.u64 	%rd107, [%rd106+8];
	mul.wide.s32 	%rd108, %r67, 4;
	add.s64 	%rd109, %rd107, %rd108;
	ld.u32 	%r152, [%rd109];
	setp.ne.s32 	%p30, %r152, %r218;
	@%p30 bra 	$L__BB0_44;
	ld.local.u32 	%r153, [%rd19];
	add.s32 	%r154, %r153, 1;
	st.local.u32 	[%rd19], %r154;
$L__BB0_44:
	ld.u32 	%r69, [%rd20+8];
	ld.u32 	%r155, [%rd21+8];
	setp.ge.s32 	%p31, %r69, %r155;
	@%p31 bra 	$L__BB0_47;
	mul.wide.u32 	%rd110, %r215, 8;
	add.s64 	%rd111, %rd44, %rd110;
	ld.u64 	%rd112, [%rd111+16];
	mul.wide.s32 	%rd113, %r69, 4;
	add.s64 	%rd114, %rd112, %rd113;
	ld.u32 	%r156, [%rd114];
	setp.ne.s32 	%p32, %r156, %r218;
	@%p32 bra 	$L__BB0_47;
	ld.local.u32 	%r157, [%rd19];
	add.s32 	%r158, %r157, 1;
	st.local.u32 	[%rd19], %r158;
$L__BB0_47:
	ld.u32 	%r72, [%rd20+12];
	ld.u32 	%r159, [%rd21+12];
	setp.ge.s32 	%p33, %r72, %r159;
	@%p33 bra 	$L__BB0_50;
	mul.wide.u32 	%rd115, %r215, 8;
	add.s64 	%rd116, %rd44, %rd115;
	ld.u64 	%rd117, [%rd116+24];
	mul.wide.s32 	%rd118, %r72, 4;
	add.s64 	%rd119, %rd117, %rd118;
	ld.u32 	%r160, [%rd119];
	setp.ne.s32 	%p34, %r160, %r218;
	@%p34 bra 	$L__BB0_50;
	ld.local.u32 	%r161, [%rd19];
	add.s32 	%r162, %r161, 1;
	st.local.u32 	[%rd19], %r162;
$L__BB0_50:
	add.s32 	%r215, %r215, 4;
	and.b32  	%r222, %r5, 2147483644;
	setp.ne.s32 	%p35, %r215, %r222;
	@%p35 bra 	$L__BB0_38;
$L__BB0_51:
	and.b32  	%r163, %r5, 3;
	setp.eq.s32 	%p36, %r163, 0;
	@%p36 bra 	$L__BB0_63;
	mul.wide.u32 	%rd120, %r222, 4;
	add.s64 	%rd22, %rd47, %rd120;
	ld.u32 	%r79, [%rd22];
	add.s64 	%rd23, %rd46, %rd120;
	ld.u32 	%r164, [%rd23];
	setp.ge.s32 	%p37, %r79, %r164;
	@%p37 bra 	$L__BB0_55;
	mul.wide.u32 	%rd121, %r222, 8;
	add.s64 	%rd122, %rd44, %rd121;
	ld.u64 	%rd123, [%rd122];
	mul.wide.s32 	%rd124, %r79, 4;
	add.s64 	%rd125, %rd123, %rd124;
	ld.u32 	%r165, [%rd125];
	setp.ne.s32 	%p38, %r165, %r218;
	@%p38 bra 	$L__BB0_55;
	ld.local.u32 	%r166, [%rd19];
	add.s32 	%r167, %r166, 1;
	st.local.u32 	[%rd19], %r167;
$L__BB0_55:
	and.b32  	%r168, %r5, 3;
	setp.eq.s32 	%p39, %r168, 1;
	@%p39 bra 	$L__BB0_63;
	ld.u32 	%r80, [%rd22+4];
	ld.u32 	%r169, [%rd23+4];
	setp.ge.s32 	%p40, %r80, %r169;
	@%p40 bra 	$L__BB0_59;
	mul.wide.u32 	%rd126, %r222, 8;
	add.s64 	%rd127, %rd44, %rd126;
	ld.u64 	%rd128, [%rd127+8];
	mul.wide.s32 	%rd129, %r80, 4;
	add.s64 	%rd130, %rd128, %rd129;
	ld.u32 	%r170, [%rd130];
	setp.ne.s32 	%p41, %r170, %r218;
	@%p41 bra 	$L__BB0_59;
	ld.local.u32 	%r171, [%rd19];
	add.s32 	%r172, %r171, 1;
	st.local.u32 	[%rd19], %r172;
$L__BB0_59:
	and.b32  	%r173, %r5, 3;
	setp.eq.s32 	%p42, %r173, 2;
	@%p42 bra 	$L__BB0_63;
	ld.u32 	%r81, [%rd22+8];
	ld.u32 	%r174, [%rd23+8];
	setp.ge.s32 	%p43, %r81, %r174;
	@%p43 bra 	$L__BB0_63;
	mul.wide.u32 	%rd131, %r222, 8;
	add.s64 	%rd132, %rd44, %rd131;
	ld.u64 	%rd133, [%rd132+16];
	mul.wide.s32 	%rd134, %r81, 4;
	add.s64 	%rd135, %rd133, %rd134;
	ld.u32 	%r175, [%rd135];
	setp.ne.s32 	%p44, %r175, %r218;
	@%p44 bra 	$L__BB0_63;
	ld.local.u32 	%r176, [%rd19];
	add.s32 	%r177, %r176, 1;
	st.local.u32 	[%rd19], %r177;
$L__BB0_63:
	ld.param.u64 	%rd147, [_Z9graphletsPiyS_yS_S_P11EDGE_OUTPUT_param_5];
	cvta.to.global.u64 	%rd136, %rd147;
	mul.wide.s32 	%rd137, %r199, 4;
	add.s64 	%rd24, %rd136, %rd137;
	mul.wide.s32 	%rd138, %r198, 4;
	add.s64 	%rd25, %rd136, %rd138;
	setp.ge.s32 	%p46, %r198, %r194;
	@%p46 bra 	$L__BB0_67;
	ld.global.u32 	%r178, [%rd13+4];
	setp.eq.s32 	%p47, %r199, %r178;
	@%p47 bra 	$L__BB0_66;
	ld.global.u32 	%r179, [%rd25];
	ld.global.u32 	%r180, [%rd24];
	setp.ge.s32 	%p48, %r179, %r180;
	@%p48 bra 	$L__BB0_67;
$L__BB0_66:
	add.s32 	%r198, %r198, 1;
	bra.uni 	$L__BB0_12;
$L__BB0_67:
	setp.eq.s32 	%p49, %r198, %r194;
	@%p49 bra 	$L__BB0_69;
	ld.global.u32 	%r181, [%rd24];
	ld.global.u32 	%r182, [%rd25];
	setp.ge.s32 	%p50, %r181, %r182;
	@%p50 bra 	$L__BB0_70;
$L__BB0_69:
	add.s32 	%r199, %r199, 1;
	bra.uni 	$L__BB0_12;
$L__BB0_70:
	add.s32 	%r198, %r198, 1;
	add.s32 	%r199, %r199, 1;
	bra.uni 	$L__BB0_12;
$L__BB0_71:
	ld.param.u64 	%rd148, [_Z9graphletsPiyS_yS_S_P11EDGE_OUTPUT_param_6];
	ld.param.u64 	%rd142, [_Z9graphletsPiyS_yS_S_P11EDGE_OUTPUT_param_3];
	ld.param.u64 	%rd141, [_Z9graphletsPiyS_yS_S_P11EDGE_OUTPUT_param_1];
	cvt.s64.s32 	%rd63, %r195;
	cvta.to.global.u64 	%rd64, %rd148;
	mad.lo.s64 	%rd65, %rd5, 104, %rd64;
	st.global.u64 	[%rd65], %rd63;
	add.s32 	%r110, %r197, %r224;
	cvt.s64.s32 	%rd66, %r110;
	st.global.u64 	[%rd65+8], %rd66;
	add.s32 	%r111, %r195, %r110;
	add.s32 	%r112, %r111, 2;
	cvt.s64.s32 	%rd67, %r112;
	sub.s64 	%rd68, %rd141, %rd67;
	st.global.u64 	[%rd65+16], %rd68;
	ld.local.s32 	%rd69, [%rd3];
	st.global.u64 	[%rd65+24], %rd69;
	ld.local.s32 	%rd70, [%rd4];
	st.global.u64 	[%rd65+32], %rd70;
	add.s32 	%r113, %r195, -1;
	mul.lo.s32 	%r114, %r113, %r195;
	shr.u32 	%r115, %r114, 31;
	add.s32 	%r116, %r114, %r115;
	shr.s32 	%r117, %r116, 1;
	cvt.s64.s32 	%rd71, %r117;
	st.global.u64 	[%rd65+40], %rd71;
	mul.lo.s32 	%r118, %r197, %r224;
	cvt.s64.s32 	%rd72, %r118;
	st.global.u64 	[%rd65+48], %rd72;
	mul.lo.s32 	%r119, %r110, %r195;
	cvt.s64.s32 	%rd73, %r119;
	st.global.u64 	[%rd65+56], %rd73;
	add.s32 	%r120, %r224, -1;
	mul.lo.s32 	%r121, %r120, %r224;
	shr.u32 	%r122, %r121, 31;
	add.s32 	%r123, %r121, %r122;
	shr.s32 	%r124, %r123, 1;
	add.s32 	%r125, %r197, -1;
	mul.lo.s32 	%r126, %r125, %r197;
	shr.u32 	%r127, %r126, 31;
	add.s32 	%r128, %r126, %r127;
	shr.s32 	%r129, %r128, 1;
	add.s32 	%r130, %r129, %r124;
	cvt.s64.s32 	%rd74, %r130;
	st.global.u64 	[%rd65+64], %rd74;
	mul.lo.s64 	%rd75, %rd68, %rd63;
	st.global.u64 	[%rd65+72], %rd75;
	mul.lo.s64 	%rd76, %rd68, %rd66;
	st.global.u64 	[%rd65+80], %rd76;
	add.s64 	%rd77, %rd68, -1;
	mul.lo.s64 	%rd78, %rd77, %rd68;
	shr.u64 	%rd79, %rd78, 1;
	st.global.u64 	[%rd65+88], %rd79;
	ld.global.u32 	%r131, [%rd6+4];
	ld.global.u32 	%r132, [%rd6];
	ld.global.u32 	%r133, [%rd13+4];
	ld.global.u32 	%r134, [%rd13];
	sub.s32 	%r135, %r132, %r131;
	cvt.s64.s32 	%rd80, %r135;
	sub.s32 	%r136, %r134, %r133;
	cvt.s64.s32 	%rd81, %r136;
	add.s64 	%rd82, %rd142, %rd80;
	add.s64 	%rd83, %rd82, %rd81;
	add.s64 	%rd84, %rd83, 1;
	st.global.u64 	[%rd65+96], %rd84;
$L__BB0_72:
	ret;

}


// ===== COMPILED SASS (sm_100) =====

	.target	sm_100

	.elftype	@"ET_EXEC"


//--------------------- .note.nv.tkinfo           --------------------------
	.section	.note.nv.tkinfo,"",@"SHT_NOTE"
	.sectionflags	@"SHF_NOTE_NV_TKINFO"
	.tkinfo
        /*0018*/ 	.word	0x00000002
        /*0030*/ 	.string	""
        /*0030*/ 	.string	"ptxas"
        /*0030*/ 	.string	"Cuda compilation tools, release 13.0, V13.0.88"
        /*0030*/ 	.string	"Build cuda_13.0.r13.0/compiler.36424714_0"
        /*0030*/ 	.string	"-arch sm_100 -m 64 "



//--------------------- .note.nv.cuinfo           --------------------------
	.section	.note.nv.cuinfo,"",@"SHT_NOTE"
	.sectionflags	@"SHF_NOTE_NV_CUINFO"
        /*0018*/ 	.short	0x0002
        /*001a*/ 	.short	0x0064
        /*001c*/ 	.short	0x0082
	.zero		2


//--------------------- .nv.info                  --------------------------
	.section	.nv.info,"",@"SHT_CUDA_INFO"
	.align	4


	//----- nvinfo : EIATTR_REGCOUNT
	.align		4
        /*0000*/ 	.byte	0x04, 0x2f
        /*0002*/ 	.short	(.L_1 - .L_0)
	.align		4
.L_0:
        /*0004*/ 	.word	index@(_Z9graphletsPiyS_yS_S_P11EDGE_OUTPUT)
        /*0008*/ 	.word	0x00000027


	//----- nvinfo : EIATTR_FRAME_SIZE
	.align		4
.L_1:
        /*000c*/ 	.byte	0x04, 0x11
        /*000e*/ 	.short	(.L_3 - .L_2)
	.align		4
.L_2:
        /*0010*/ 	.word	index@(_Z9graphletsPiyS_yS_S_P11EDGE_OUTPUT)
        /*0014*/ 	.word	0x00000008


	//----- nvinfo : EIATTR_MIN_STACK_SIZE
	.align		4
.L_3:
        /*0018*/ 	.byte	0x04, 0x12
        /*001a*/ 	.short	(.L_5 - .L_4)
	.align		4
.L_4:
        /*001c*/ 	.word	index@(_Z9graphletsPiyS_yS_S_P11EDGE_OUTPUT)
        /*0020*/ 	.word	0x00000008
.L_5:


//--------------------- .nv.compat                --------------------------
	.section	.nv.compat,"",@"SHT_CUDA_COMPAT_INFO"
	.align	4
        /*0000*/ 	.byte	0x02, 0x09, 0x00, 0x00, 0x02, 0x02, 0x01, 0x00, 0x02, 0x05, 0x05, 0x00, 0x03, 0x07, 0x01, 0x01
        /*0010*/ 	.byte	0x02, 0x03, 0x00, 0x00, 0x02, 0x06, 0x01, 0x00, 0x04, 0x0b, 0x08, 0x00, 0x09, 0x00, 0x00, 0x00
        /*0020*/ 	.byte	0x00, 0x00, 0x00, 0x00


//--------------------- .nv.info._Z9graphletsPiyS_yS_S_P11EDGE_OUTPUT --------------------------
	.section	.nv.info._Z9graphletsPiyS_yS_S_P11EDGE_OUTPUT,"",@"SHT_CUDA_INFO"
	.sectionflags	@""
	.align	4


	//----- nvinfo : EIATTR_CUDA_API_VERSION
	.align		4
        /*0000*/ 	.byte	0x04, 0x37
        /*0002*/ 	.short	(.L_7 - .L_6)
.L_6:
        /*0004*/ 	.word	0x00000082


	//----- nvinfo : EIATTR_KPARAM_INFO
	.align		4
.L_7:
        /*0008*/ 	.byte	0x04, 0x17
        /*000a*/ 	.short	(.L_9 - .L_8)
.L_8:
        /*000c*/ 	.word	0x00000000
        /*0010*/ 	.short	0x0006
        /*0012*/ 	.short	0x0030
        /*0014*/ 	.byte	0x00, 0xf5, 0x21, 0x00


	//----- nvinfo : EIATTR_KPARAM_INFO
	.align		4
.L_9:
        /*0018*/ 	.byte	0x04, 0x17
        /*001a*/ 	.short	(.L_11 - .L_10)
.L_10:
        /*001c*/ 	.word	0x00000000
        /*0020*/ 	.short	0x0005
        /*0022*/ 	.short	0x0028
        /*0024*/ 	.byte	0x00, 0xf5, 0x21, 0x00


	//----- nvinfo : EIATTR_KPARAM_INFO
	.align		4
.L_11:
        /*0028*/ 	.byte	0x04, 0x17
        /*002a*/ 	.short	(.L_13 - .L_12)
.L_12:
        /*002c*/ 	.word	0x00000000
        /*0030*/ 	.short	0x0004
        /*0032*/ 	.short	0x0020
        /*0034*/ 	.byte	0x00, 0xf5, 0x21, 0x00


	//----- nvinfo : EIATTR_KPARAM_INFO
	.align		4
.L_13:
        /*0038*/ 	.byte	0x04, 0x17
        /*003a*/ 	.short	(.L_15 - .L_14)
.L_14:
        /*003c*/ 	.word	0x00000000
        /*0040*/ 	.short	0x0003
        /*0042*/ 	.short	0x0018
        /*0044*/ 	.byte	0x00, 0xf0, 0x21, 0x00


	//----- nvinfo : EIATTR_KPARAM_INFO
	.align		4
.L_15:
        /*0048*/ 	.byte	0x04, 0x17
        /*004a*/ 	.short	(.L_17 - .L_16)
.L_16:
        /*004c*/ 	.word	0x00000000
        /*0050*/ 	.short	0x0002
        /*0052*/ 	.short	0x0010
        /*0054*/ 	.byte	0x00, 0xf5, 0x21, 0x00


	//----- nvinfo : EIATTR_KPARAM_INFO
	.align		4
.L_17:
        /*0058*/ 	.byte	0x04, 0x17
        /*005a*/ 	.short	(.L_19 - .L_18)
.L_18:
        /*005c*/ 	.word	0x00000000
        /*0060*/ 	.short	0x0001
        /*0062*/ 	.short	0x0008
        /*0064*/ 	.byte	0x00, 0xf0, 0x21, 0x00


	//----- nvinfo : EIATTR_KPARAM_INFO
	.align		4
.L_19:
        /*0068*/ 	.byte	0x04, 0x17
        /*006a*/ 	.short	(.L_21 - .L_20)
.L_20:
        /*006c*/ 	.word	0x00000000
        /*0070*/ 	.short	0x0000
        /*0072*/ 	.short	0x0000
        /*0074*/ 	.byte	0x00, 0xf5, 0x21, 0x00


	//----- nvinfo : EIATTR_SPARSE_MMA_MASK
	.align		4
.L_21:
        /*0078*/ 	.byte	0x03, 0x50
        /*007a*/ 	.short	0x0000


	//----- nvinfo : EIATTR_MAXREG_COUNT
	.align		4
        /*007c*/ 	.byte	0x03, 0x1b
        /*007e*/ 	.short	0x00ff


	//----- nvinfo : EIATTR_EXTERNS
	.align		4
        /*0080*/ 	.byte	0x04, 0x0f
        /*0082*/ 	.short	(.L_23 - .L_22)


	//   ....[0]....
	.align		4
.L_22:
        /*0084*/ 	.word	index@(malloc)


	//----- nvinfo : EIATTR_MERCURY_ISA_VERSION
	.align		4
.L_23:
        /*0088*/ 	.byte	0x03, 0x5f
        /*008a*/ 	.short	0x0101


	//----- nvinfo : EIATTR_VRC_CTA_INIT_COUNT
	.align		4
        /*008c*/ 	.byte	0x02, 0x4a
	.zero		1
	.zero		1


	//----- nvinfo : EIATTR_SYSCALL_OFFSETS
	.align		4
        /*0090*/ 	.byte	0x04, 0x46
        /*0092*/ 	.short	(.L_25 - .L_24)


	//   ....[0]....
.L_24:
        /*0094*/ 	.word	0x00000220


	//   ....[1]....
        /*0098*/ 	.word	0x000002a0


	//   ....[2]....
        /*009c*/ 	.word	0x00000330


	//----- nvinfo : EIATTR_EXIT_INSTR_OFFSETS
	.align		4
.L_25:
        /*00a0*/ 	.byte	0x04, 0x1c
        /*00a2*/ 	.short	(.L_27 - .L_26)


	//   ....[0]....
.L_26:
        /*00a4*/ 	.word	0x000000a0


	//   ....[1]....
        /*00a8*/ 	.word	0x00001ba0


	//----- nvinfo : EIATTR_CRS_STACK_SIZE
	.align		4
.L_27:
        /*00ac*/ 	.byte	0x04, 0x1e
        /*00ae*/ 	.short	(.L_29 - .L_28)
.L_28:
        /*00b0*/ 	.word	0x00000000


	//----- nvinfo : EIATTR_CBANK_PARAM_SIZE
	.align		4
.L_29:
        /*00b4*/ 	.byte	0x03, 0x19
        /*00b6*/ 	.short	0x0038


	//----- nvinfo : EIATTR_PARAM_CBANK
	.align		4
        /*00b8*/ 	.byte	0x04, 0x0a
        /*00ba*/ 	.short	(.L_31 - .L_30)
	.align		4
.L_30:
        /*00bc*/ 	.word	index@(.nv.constant0._Z9graphletsPiyS_yS_S_P11EDGE_OUTPUT)
        /*00c0*/ 	.short	0x0380
        /*00c2*/ 	.short	0x0038


	//----- nvinfo : EIATTR_SW_WAR
	.align		4
.L_31:
        /*00c4*/ 	.byte	0x04, 0x36
        /*00c6*/ 	.short	(.L_33 - .L_32)
.L_32:
        /*00c8*/ 	.word	0x00000008
.L_33:


//--------------------- .nv.callgraph             --------------------------
	.section	.nv.callgraph,"",@"SHT_CUDA_CALLGRAPH"
	.align	4
	.sectionentsize	8
	.align		4
        /*0000*/ 	.word	0x00000000
	.align		4
        /*0004*/ 	.word	0xffffffff
	.align		4
        /*0008*/ 	.word	index@(_Z9graphletsPiyS_yS_S_P11EDGE_OUTPUT)
	.align		4
        /*000c*/ 	.word	index@(malloc)
	.align		4
        /*0010*/ 	.word	0x00000000
	.align		4
        /*0014*/ 	.word	0xfffffffe
	.align		4
        /*0018*/ 	.word	0x00000000
	.align		4
        /*001c*/ 	.word	0xfffffffd
	.align		4
        /*0020*/ 	.word	0x00000000
	.align		4
        /*0024*/ 	.word	0xfffffffc


//--------------------- .nv.constant4             --------------------------
	.section	.nv.constant4,"a",@progbits
	.align	8
	.align		8
.nv.constant4:
        /*0000*/ 	.dword	malloc


//--------------------- .text._Z9graphletsPiyS_yS_S_P11EDGE_OUTPUT --------------------------
	.section	.text._Z9graphletsPiyS_yS_S_P11EDGE_OUTPUT,"ax",@progbits
	.align	128
        .global         _Z9graphletsPiyS_yS_S_P11EDGE_OUTPUT
        .type           _Z9graphletsPiyS_yS_S_P11EDGE_OUTPUT,@function
        .size           _Z9graphletsPiyS_yS_S_P11EDGE_OUTPUT,(.L_x_54 - _Z9graphletsPiyS_yS_S_P11EDGE_OUTPUT)
        .other          _Z9graphletsPiyS_yS_S_P11EDGE_OUTPUT,@"STO_CUDA_ENTRY STV_DEFAULT"
_Z9graphletsPiyS_yS_S_P11EDGE_OUTPUT:
.text._Z9graphletsPiyS_yS_S_P11EDGE_OUTPUT:
[----:B------:R-:W0:Y:S01]  /*0000*/  LDC R1, c[0x0][0x37c] ;  /* 0x0000df00ff017b82 */ /* 0x000e220000000800 */
[----:B------:R-:W1:Y:S07]  /*0010*/  S2R R0, SR_TID.X ;  /* 0x0000000000007919 */ /* 0x000e6e0000002100 */
[----:B------:R-:W1:Y:S01]  /*0020*/  S2UR UR4, SR_CTAID.X ;  /* 0x00000000000479c3 */ /* 0x000e620000002500 */
[----:B------:R-:W2:Y:S01]  /*0030*/  LDCU.64 UR6, c[0x0][0x398] ;  /* 0x00007300ff0677ac */ /* 0x000ea20008000a00 */
[----:B0-----:R-:W-:-:S06]  /*0040*/  VIADD R1, R1, 0xfffffff8 ;  /* 0xfffffff801017836 */ /* 0x001fcc0000000000 */
[----:B------:R-:W1:Y:S02]  /*0050*/  LDC R29, c[0x0][0x360] ;  /* 0x0000d800ff1d7b82 */ /* 0x000e640000000800 */
[----:B-1----:R-:W-:-:S05]  /*0060*/  IMAD R29, R29, UR4, R0 ;  /* 0x000000041d1d7c24 */ /* 0x002fca000f8e0200 */
[----:B--2---:R-:W-:Y:S02]  /*0070*/  ISETP.GE.U32.AND P0, PT, R29, UR6, PT ;  /* 0x000000061d007c0c */ /* 0x004fe4000bf06070 */
[----:B------:R-:W-:-:S04]  /*0080*/  SHF.R.S32.HI R28, RZ, 0x1f, R29 ;  /* 0x0000001fff1c7819 */ /* 0x000fc8000001141d */
[----:B------:R-:W-:-:S13]  /*0090*/  ISETP.GE.U32.AND.EX P0, PT, R28, UR7, PT, P0 ;  /* 0x000000071c007c0c */ /* 0x000fda000bf06100 */
[----:B------:R-:W-:Y:S05]  /*00a0*/  @P0 EXIT ;  /* 0x000000000000094d */ /* 0x000fea0003800000 */
[----:B------:R-:W0:Y:S01]  /*00b0*/  LDCU.64 UR4, c[0x0][0x390] ;  /* 0x00007200ff0477ac */ /* 0x000e220008000a00 */
[----:B------:R-:W1:Y:S01]  /*00c0*/  LDC.64 R4, c[0x0][0x3a0] ;  /* 0x0000e800ff047b82 */ /* 0x000e620000000a00 */
[----:B------:R-:W2:Y:S07]  /*00d0*/  LDCU.64 UR36, c[0x0][0x358] ;  /* 0x00006b00ff2477ac */ /* 0x000eae0008000a00 */
[----:B------:R-:W3:Y:S08]  /*00e0*/  LDC.64 R22, c[0x0][0x380] ;  /* 0x0000e000ff167b82 */ /* 0x000ef00000000a00 */
[----:B------:R-:W4:Y:S01]  /*00f0*/  LDC.64 R6, c[0x0][0x3a8] ;  /* 0x0000ea00ff067b82 */ /* 0x000f220000000a00 */
[----:B0-----:R-:W-:-:S04]  /*0100*/  LEA R8, P0, R29, UR4, 0x2 ;  /* 0x000000041d087c11 */ /* 0x001fc8000f8010ff */
[----:B------:R-:W-:-:S06]  /*0110*/  LEA.HI.X R9, R29, UR5, R28, 0x2, P0 ;  /* 0x000000051d097c11 */ /* 0x000fcc00080f141c */
[----:B--2---:R-:W1:Y:S02]  /*0120*/  LDG.E R9, desc[UR36][R8.64] ;  /* 0x0000002408097981 */ /* 0x004e64000c1e1900 */
[----:B-1----:R-:W-:-:S05]  /*0130*/  IMAD.WIDE R4, R9, 0x4, R4 ;  /* 0x0000000409047825 */ /* 0x002fca00078e0204 */
[----:B------:R-:W3:Y:S01]  /*0140*/  LDG.E R27, desc[UR36][R4.64] ;  /* 0x00000024041b7981 */ /* 0x000ee2000c1e1900 */
[----:B----4-:R-:W-:-:S05]  /*0150*/  IMAD.WIDE R6, R9, 0x4, R6 ;  /* 0x0000000409067825 */ /* 0x010fca00078e0206 */
[----:B------:R0:W5:Y:S01]  /*0160*/  LDG.E R26, desc[UR36][R6.64] ;  /* 0x00000024061a7981 */ /* 0x000162000c1e1900 */
[----:B------:R-:W-:Y:S01]  /*0170*/  MOV R16, 0x0 ;  /* 0x0000000000107802 */ /* 0x000fe20000000f00 */
[----:B---3--:R-:W-:-:S05]  /*0180*/  IMAD.WIDE R22, R27, 0x4, R22 ;  /* 0x000000041b167825 */ /* 0x008fca00078e0216 */
[----:B------:R-:W2:Y:S04]  /*0190*/  LDG.E R31, desc[UR36][R22.64] ;  /* 0x00000024161f7981 */ /* 0x000ea8000c1e1900 */
[----:B------:R-:W3:Y:S01]  /*01a0*/  LDG.E R2, desc[UR36][R22.64+0x4] ;  /* 0x0000042416027981 */ /* 0x000ee2000c1e1900 */
[----:B------:R0:W1:Y:S01]  /*01b0*/  LDC.64 R8, c[0x4][R16] ;  /* 0x0100000010087b82 */ /* 0x0000620000000a00 */
[----:B------:R-:W4:Y:S02]  /*01c0*/  LDCU UR4, c[0x0][0x2f8] ;  /* 0x00005f00ff0477ac */ /* 0x000f240008000800 */
[----:B----4-:R-:W-:Y:S01]  /*01d0*/  VIADD R24, R1, UR4 ;  /* 0x0000000401187c36 */ /* 0x010fe20008000000 */
[----:B--2---:R-:W-:-:S05]  /*01e0*/  LOP3.LUT R25, RZ, R31, RZ, 0x33, !PT ;  /* 0x0000001fff197212 */ /* 0x004fca00078e33ff */
[----:B---3--:R-:W-:-:S04]  /*01f0*/  IMAD.IADD R25, R2, 0x1, R25 ;  /* 0x0000000102197824 */ /* 0x008fc800078e0219 */
[----:B01----:R-:W-:-:S07]  /*0200*/  IMAD.WIDE R4, R25, 0x8, RZ ;  /* 0x0000000819047825 */ /* 0x003fce00078e02ff */
[----:B------:R-:W-:-:S07]  /*0210*/  LEPC R20, `(.L_x_0) ;  /* 0x000000001014794e */ /* 0x000fce0000000000 */
[----:B-----5:R-:W-:Y:S05]  /*0220*/  CALL.ABS.NOINC R8 ;  /* 0x0000000008007343 */ /* 0x020fea0003c00000 */
.L_x_0:
[----:B------:R-:W0:Y:S01]  /*0230*/  LDC.64 R16, c[0x4][R16] ;  /* 0x0100000010107b82 */ /* 0x000e220000000a00 */
[----:B------:R-:W-:Y:S01]  /*0240*/  IMAD.WIDE R6, R25, 0x4, RZ ;  /* 0x0000000419067825 */ /* 0x000fe200078e02ff */
[----:B------:R-:W-:-:S03]  /*0250*/  MOV R18, R4 ;  /* 0x0000000400127202 */ /* 0x000fc60000000f00 */
[----:B------:R-:W-:Y:S02]  /*0260*/  IMAD.MOV.U32 R19, RZ, RZ, R5 ;  /* 0x000000ffff137224 */ /* 0x000fe400078e0005 */
[----:B------:R-:W-:Y:S02]  /*0270*/  IMAD.MOV.U32 R4, RZ, RZ, R6 ;  /* 0x000000ffff047224 */ /* 0x000fe400078e0006 */
[----:B------:R-:W-:-:S07]  /*0280*/  IMAD.MOV.U32 R5, RZ, RZ, R7 ;  /* 0x000000ffff057224 */ /* 0x000fce00078e0007 */
[----:B------:R-:W-:-:S07]  /*0290*/  LEPC R20, `(.L_x_1) ;  /* 0x000000001014794e */ /* 0x000fce0000000000 */
[----:B0-----:R-:W-:Y:S05]  /*02a0*/  CALL.ABS.NOINC R16 ;  /* 0x0000000010007343 */ /* 0x001fea0003c00000 */
.L_x_1:
[----:B------:R-:W-:Y:S01]  /*02b0*/  MOV R6, 0x0 ;  /* 0x0000000000067802 */ /* 0x000fe20000000f00 */
[----:B------:R-:W-:Y:S01]  /*02c0*/  IMAD.WIDE R8, R25, 0x4, RZ ;  /* 0x0000000419087825 */ /* 0x000fe200078e02ff */
[----:B------:R-:W-:-:S03]  /*02d0*/  MOV R16, R4 ;  /* 0x0000000400107202 */ /* 0x000fc60000000f00 */
[----:B------:R-:W-:Y:S01]  /*02e0*/  IMAD.MOV.U32 R17, RZ, RZ, R5 ;  /* 0x000000ffff117224 */ /* 0x000fe200078e0005 */
[----:B------:R-:W0:Y:S01]  /*02f0*/  LDC.64 R6, c[0x4][R6] ;  /* 0x0100000006067b82 */ /* 0x000e220000000a00 */
[----:B------:R-:W-:Y:S02]  /*0300*/  IMAD.MOV.U32 R4, RZ, RZ, R8 ;  /* 0x000000ffff047224 */ /* 0x000fe400078e0008 */
[----:B------:R-:W-:-:S07]  /*0310*/  IMAD.MOV.U32 R5, RZ, RZ, R9 ;  /* 0x000000ffff057224 */ /* 0x000fce00078e0009 */
[----:B------:R-:W-:-:S07]  /*0320*/  LEPC R20, `(.L_x_2) ;  /* 0x000000001014794e */ /* 0x000fce0000000000 */
[----:B0-----:R-:W-:Y:S05]  /*0330*/  CALL.ABS.NOINC R6 ;  /* 0x0000000006007343 */ /* 0x001fea0003c00000 */
.L_x_2:
[----:B------:R-:W2:Y:S04]  /*0340*/  LDG.E R7, desc[UR36][R22.64] ;  /* 0x0000002416077981 */ /* 0x000ea8000c1e1900 */
[----:B------:R-:W2:Y:S01]  /*0350*/  LDG.E R6, desc[UR36][R22.64+0x4] ;  /* 0x0000042416067981 */ /* 0x000ea2000c1e1900 */
[----:B------:R-:W-:Y:S01]  /*0360*/  BSSY.RECONVERGENT B0, `(.L_x_3) ;  /* 0x0000035000007945 */ /* 0x000fe20003800200 */
[----:B--2---:R-:W-:-:S13]  /*0370*/  ISETP.GE.AND P0, PT, R7, R6, PT ;  /* 0x000000060700720c */ /* 0x004fda0003f06270 */
[----:B------:R-:W-:Y:S05]  /*0380*/  @P0 BRA `(.L_x_4) ;  /* 0x0000000000c80947 */ /* 0x000fea0003800000 */
[----:B------:R-:W-:Y:S01]  /*0390*/  BSSY.RECONVERGENT B1, `(.L_x_5) ;  /* 0x0000030000017945 */ /* 0x000fe20003800200 */
[----:B------:R-:W-:Y:S01]  /*03a0*/  MOV R33, 0xffffffff ;  /* 0xffffffff00217802 */ /* 0x000fe20000000f00 */
[----:B------:R-:W-:-:S07]  /*03b0*/  IMAD.MOV.U32 R3, RZ, RZ, RZ ;  /* 0x000000ffff037224 */ /* 0x000fce00078e00ff */
.L_x_9:
[----:B------:R-:W0:Y:S01]  /*03c0*/  LDC.64 R10, c[0x0][0x3a8] ;  /* 0x0000ea00ff0a7b82 */ /* 0x000e220000000a00 */
[----:B------:R-:W-:Y:S02]  /*03d0*/  IMAD.MOV.U32 R0, RZ, RZ, R33 ;  /* 0x000000ffff007224 */ /* 0x000fe400078e0021 */
[----:B0-----:R-:W-:-:S05]  /*03e0*/  IMAD.WIDE R8, R7, 0x4, R10 ;  /* 0x0000000407087825 */ /* 0x001fca00078e020a */
[----:B------:R-:W2:Y:S01]  /*03f0*/  LDG.E R33, desc[UR36][R8.64] ;  /* 0x0000002408217981 */ /* 0x000ea2000c1e1900 */
[----:B------:R-:W-:Y:S01]  /*0400*/  BSSY.RECONVERGENT B2, `(.L_x_6) ;  /* 0x0000020000027945 */ /* 0x000fe20003800200 */
[----:B--2---:R-:W-:-:S13]  /*0410*/  ISETP.NE.AND P0, PT, R33, R26, PT ;  /* 0x0000001a2100720c */ /* 0x004fda0003f05270 */
[----:B------:R-:W-:Y:S01]  /*0420*/  @!P0 VIADD R3, R3, 0xffffffff ;  /* 0xffffffff03038836 */ /* 0x000fe20000000000 */
[----:B------:R-:W-:Y:S01]  /*0430*/  @!P0 MOV R33, R0 ;  /* 0x0000000000218202 */ /* 0x000fe20000000f00 */
[----:B------:R-:W-:Y:S06]  /*0440*/  @!P0 BRA `(.L_x_7) ;  /* 0x00000000006c8947 */ /* 0x000fec0003800000 */
[----:B------:R-:W0:Y:S02]  /*0450*/  LDC.64 R14, c[0x0][0x380] ;  /* 0x0000e000ff0e7b82 */ /* 0x000e240000000a00 */
[----:B0-----:R-:W-:-:S05]  /*0460*/  IMAD.WIDE R14, R33, 0x4, R14 ;  /* 0x00000004210e7825 */ /* 0x001fca00078e020e */
[----:B------:R-:W2:Y:S01]  /*0470*/  LDG.E R21, desc[UR36][R14.64] ;  /* 0x000000240e157981 */ /* 0x000ea2000c1e1900 */
[----:B------:R-:W-:-:S04]  /*0480*/  IMAD.WIDE R8, R3, 0x8, R18 ;  /* 0x0000000803087825 */ /* 0x000fc800078e0212 */
[----:B--2---:R-:W-:-:S05]  /*0490*/  IMAD.WIDE R20, R21, 0x4, R10 ;  /* 0x0000000415147825 */ /* 0x004fca00078e020a */
[----:B------:R0:W-:Y:S04]  /*04a0*/  ST.E.64 desc[UR36][R8.64], R20 ;  /* 0x0000001408007985 */ /* 0x0001e8000c101b24 */
[----:B------:R-:W2:Y:S04]  /*04b0*/  LDG.E R6, desc[UR36][R14.64+0x4] ;  /* 0x000004240e067981 */ /* 0x000ea8000c1e1900 */
[----:B------:R-:W2:Y:S01]  /*04c0*/  LDG.E R13, desc[UR36][R14.64] ;  /* 0x000000240e0d7981 */ /* 0x000ea2000c1e1900 */
[----:B------:R-:W-:-:S04]  /*04d0*/  IMAD.WIDE R10, R3, 0x4, R16 ;  /* 0x00000004030a7825 */ /* 0x000fc800078e0210 */
[----:B--2---:R-:W-:Y:S02]  /*04e0*/  IMAD.IADD R35, R6, 0x1, -R13 ;  /* 0x0000000106237824 */ /* 0x004fe400078e0a0d */
[----:B------:R-:W-:-:S03]  /*04f0*/  IMAD.WIDE R12, R3, 0x4, R4 ;  /* 0x00000004030c7825 */ /* 0x000fc600078e0204 */
[----:B------:R0:W-:Y:S04]  /*0500*/  ST.E desc[UR36][R10.64], R35 ;  /* 0x000000230a007985 */ /* 0x0001e8000c101924 */
[----:B------:R0:W-:Y:S04]  /*0510*/  ST.E desc[UR36][R12.64], RZ ;  /* 0x000000ff0c007985 */ /* 0x0001e8000c101924 */
[----:B------:R-:W2:Y:S02]  /*0520*/  LD.E R6, desc[UR36][R10.64] ;  /* 0x000000240a067980 */ /* 0x000ea4000c101900 */
[----:B--2---:R-:W-:-:S13]  /*0530*/  ISETP.GE.AND P0, PT, R6, 0x1, PT ;  /* 0x000000010600780c */ /* 0x004fda0003f06270 */
[----:B0-----:R-:W-:Y:S05]  /*0540*/  @!P0 BRA `(.L_x_7) ;  /* 0x00000000002c8947 */ /* 0x001fea0003800000 */
[----:B------:R-:W-:-:S07]  /*0550*/  IMAD.MOV.U32 R21, RZ, RZ, RZ ;  /* 0x000000ffff157224 */ /* 0x000fce00078e00ff */
.L_x_8:
[----:B------:R-:W2:Y:S02]  /*0560*/  LD.E.64 R14, desc[UR36][R8.64] ;  /* 0x00000024080e7980 */ /* 0x000ea4000c101b00 */
[----:B--2---:R-:W-:-:S06]  /*0570*/  IMAD.WIDE.U32 R14, R21, 0x4, R14 ;  /* 0x00000004150e7825 */ /* 0x004fcc00078e000e */
[----:B------:R-:W2:Y:S02]  /*0580*/  LD.E R15, desc[UR36][R14.64] ;  /* 0x000000240e0f7980 */ /* 0x000ea4000c101900 */
[----:B--2---:R-:W-:-:S13]  /*0590*/  ISETP.GT.AND P0, PT, R15, R0, PT ;  /* 0x000000000f00720c */ /* 0x004fda0003f04270 */
[----:B------:R-:W-:Y:S05]  /*05a0*/  @P0 BRA `(.L_x_7) ;  /* 0x0000000000140947 */ /* 0x000fea0003800000 */
[----:B------:R-:W-:-:S05]  /*05b0*/  VIADD R21, R21, 0x1 ;  /* 0x0000000115157836 */ /* 0x000fca0000000000 */
[----:B------:R0:W-:Y:S04]  /*05c0*/  ST.E desc[UR36][R12.64], R21 ;  /* 0x000000150c007985 */ /* 0x0001e8000c101924 */
[----:B------:R-:W2:Y:S02]  /*05d0*/  LD.E R6, desc[UR36][R10.64] ;  /* 0x000000240a067980 */ /* 0x000ea4000c101900 */
[----:B--2---:R-:W-:-:S13]  /*05e0*/  ISETP.GE.AND P0, PT, R21, R6, PT ;  /* 0x000000061500720c */ /* 0x004fda0003f06270 */
[----:B0-----:R-:W-:Y:S05]  /*05f0*/  @!P0 BRA `(.L_x_8) ;  /* 0xfffffffc00d88947 */ /* 0x001fea000383ffff */
.L_x_7:
[----:B------:R-:W-:Y:S05]  /*0600*/  BSYNC.RECONVERGENT B2 ;  /* 0x0000000000027941 */ /* 0x000fea0003800200 */
.L_x_6:
[----:B------:R-:W2:Y:S01]  /*0610*/  LDG.E R6, desc[UR36][R22.64+0x4] ;  /* 0x0000042416067981 */ /* 0x000ea2000c1e1900 */
[----:B------:R-:W-:Y:S01]  /*0620*/  IADD3 R7, PT, PT, R7, 0x1, RZ ;  /* 0x0000000107077810 */ /* 0x000fe20007ffe0ff */
[----:B------:R-:W-:-:S03]  /*0630*/  VIADD R0, R3, 0x1 ;  /* 0x0000000103007836 */ /* 0x000fc60000000000 */
[----:B------:R-:W-:-:S13]  /*0640*/  ISETP.NE.AND P0, PT, R7, RZ, PT ;  /* 0x000000ff0700720c */ /* 0x000fda0003f05270 */
[----:B------:R-:W-:-:S04]  /*0650*/  @!P0 IMAD.MOV R0, RZ, RZ, R3 ;  /* 0x000000ffff008224 */ /* 0x000fc800078e0203 */
[----:B------:R-:W-:Y:S01]  /*0660*/  IMAD.MOV.U32 R3, RZ, RZ, R0 ;  /* 0x000000ffff037224 */ /* 0x000fe200078e0000 */
[----:B--2---:R-:W-:-:S13]  /*0670*/  ISETP.GE.AND P1, PT, R7, R6, PT ;  /* 0x000000060700720c */ /* 0x004fda0003f26270 */
[----:B------:R-:W-:Y:S05]  /*0680*/  @!P1 BRA `(.L_x_9) ;  /* 0xfffffffc004c9947 */ /* 0x000fea000383ffff */
[----:B------:R-:W-:Y:S05]  /*0690*/  BSYNC.RECONVERGENT B1 ;  /* 0x0000000000017941 */ /* 0x000fea0003800200 */
.L_x_5:
[----:B------:R0:W5:Y:S02]  /*06a0*/  LDG.E R7, desc[UR36][R22.64] ;  /* 0x0000002416077981 */ /* 0x000164000c1e1900 */
.L_x_4:
[----:B------:R-:W-:Y:S05]  /*06b0*/  BSYNC.RECONVERGENT B0 ;  /* 0x0000000000007941 */ /* 0x000fea0003800200 */
.L_x_3:
[----:B------:R-:W1:Y:S02]  /*06c0*/  LDC.64 R8, c[0x0][0x380] ;  /* 0x0000e000ff087b82 */ /* 0x000e640000000a00 */
[----:B-1----:R-:W-:-:S05]  /*06d0*/  IMAD.WIDE R8, R26, 0x4, R8 ;  /* 0x000000041a087825 */ /* 0x002fca00078e0208 */
[----:B------:R-:W2:Y:S04]  /*06e0*/  LDG.E R30, desc[UR36][R8.64] ;  /* 0x00000024081e7981 */ /* 0x000ea8000c1e1900 */
[----:B------:R-:W2:Y:S01]  /*06f0*/  LDG.E R11, desc[UR36][R8.64+0x4] ;  /* 0x00000424080b7981 */ /* 0x000ea2000c1e1900 */
[----:B-----5:R-:W-:Y:S01]  /*0700*/  ISETP.GE.AND P1, PT, R7, R6, PT ;  /* 0x000000060700720c */ /* 0x020fe20003f26270 */
[----:B------:R-:W-:Y:S01]  /*0710*/  BSSY.RECONVERGENT B0, `(.L_x_10) ;  /* 0x00000fa000007945 */ /* 0x000fe20003800200 */
[----:B------:R-:W-:Y:S01]  /*0720*/  HFMA2 R0, -RZ, RZ, 0, 0 ;  /* 0x00000000ff007431 */ /* 0x000fe200000001ff */
[----:B------:R1:W-:Y:S01]  /*0730*/  STL.64 [R1], RZ ;  /* 0x000000ff01007387 */ /* 0x0003e20000100a00 */
[----:B------:R-:W-:Y:S02]  /*0740*/  IADD3 R31, PT, PT, R2, -0x2, -R31 ;  /* 0xfffffffe021f7810 */ /* 0x000fe40007ffe81f */
[----:B------:R-:W-:-:S02]  /*0750*/  CS2R R2, SRZ ;  /* 0x0000000000027805 */ /* 0x000fc4000001ff00 */
[----:B--2---:R-:W-:-:S13]  /*0760*/  ISETP.GE.AND P0, PT, R30, R11, PT ;  /* 0x0000000b1e00720c */ /* 0x004fda0003f06270 */
[----:B-1----:R-:W-:Y:S05]  /*0770*/  @P0 BRA P1, `(.L_x_11) ;  /* 0x0000000c00cc0947 */ /* 0x002fea0000800000 */
[----:B------:R-:W-:-:S13]  /*0780*/  ISETP.GE.U32.AND P1, PT, R31, 0x3, PT ;  /* 0x000000031f00780c */ /* 0x000fda0003f26070 */
.L_x_52:
[----:B------:R-:W-:Y:S01]  /*0790*/  ISETP.GE.AND P0, PT, R25, 0x1, PT ;  /* 0x000000011900780c */ /* 0x000fe20003f06270 */
[----:B------:R-:W-:Y:S03]  /*07a0*/  BSSY.RECONVERGENT B1, `(.L_x_12) ;  /* 0x0000023000017945 */ /* 0x000fe60003800200 */
[----:B------:R-:W-:-:S13]  /*07b0*/  ISETP.GE.OR P0, PT, R30, R11, !P0 ;  /* 0x0000000b1e00720c */ /* 0x000fda0004706670 */
[----:B-1234-:R-:W-:Y:S05]  /*07c0*/  @P0 BRA `(.L_x_13) ;  /* 0x0000000000800947 */ /* 0x01efea0003800000 */
[----:B------:R-:W-:Y:S01]  /*07d0*/  BSSY.RECONVERGENT B2, `(.L_x_14) ;  /* 0x000001e000027945 */ /* 0x000fe20003800200 */
[----:B------:R-:W-:-:S07]  /*07e0*/  IMAD.MOV.U32 R31, RZ, RZ, RZ ;  /* 0x000000ffff1f7224 */ /* 0x000fce00078e00ff */
.L_x_18:
[----:B------:R-:W-:-:S04]  /*07f0*/  IMAD.WIDE.U32 R20, R31, 0x4, R4 ;  /* 0x000000041f147825 */ /* 0x000fc800078e0004 */
[----:B------:R-:W-:Y:S01]  /*0800*/  IMAD.WIDE.U32 R14, R31, 0x4, R16 ;  /* 0x000000041f0e7825 */ /* 0x000fe200078e0010 */
[----:B------:R-:W2:Y:S04]  /*0810*/  LD.E R6, desc[UR36][R20.64] ;  /* 0x0000002414067980 */ /* 0x000ea8000c101900 */
[----:B------:R-:W2:Y:S01]  /*0820*/  LD.E R11, desc[UR36][R14.64] ;  /* 0x000000240e0b7980 */ /* 0x000ea2000c101900 */
[----:B------:R-:W-:Y:S01]  /*0830*/  BSSY.RECONVERGENT B3, `(.L_x_15) ;  /* 0x0000014000037945 */ /* 0x000fe20003800200 */
[----:B--2---:R-:W-:-:S13]  /*0840*/  ISETP.GE.AND P0, PT, R6, R11, PT ;  /* 0x0000000b0600720c */ /* 0x004fda0003f06270 */
[----:B------:R-:W-:Y:S05]  /*0850*/  @P0 BRA `(.L_x_16) ;  /* 0x0000000000440947 */ /* 0x000fea0003800000 */
[----:B------:R-:W-:-:S04]  /*0860*/  IMAD.WIDE.U32 R10, R31, 0x8, R18 ;  /* 0x000000081f0a7825 */ /* 0x000fc800078e0012 */
[----:B------:R-:W-:-:S07]  /*0870*/  VIADD R35, R6, 0x1 ;  /* 0x0000000106237836 */ /* 0x000fce0000000000 */
.L_x_17:
[----:B------:R-:W2:Y:S01]  /*0880*/  LD.E.64 R32, desc[UR36][R10.64] ;  /* 0x000000240a207980 */ /* 0x000ea2000c101b00 */
[----:B------:R-:W1:Y:S02]  /*0890*/  LDC.64 R12, c[0x0][0x3a8] ;  /* 0x0000ea00ff0c7b82 */ /* 0x000e640000000a00 */
[----:B-1----:R-:W-:-:S06]  /*08a0*/  IMAD.WIDE R12, R30, 0x4, R12 ;  /* 0x000000041e0c7825 */ /* 0x002fcc00078e020c */
[----:B------:R-:W3:Y:S01]  /*08b0*/  LDG.E R13, desc[UR36][R12.64] ;  /* 0x000000240c0d7981 */ /* 0x000ee2000c1e1900 */
[----:B--2---:R-:W-:-:S06]  /*08c0*/  IMAD.WIDE R32, R6, 0x4, R32 ;  /* 0x0000000406207825 */ /* 0x004fcc00078e0220 */
[----:B------:R-:W3:Y:S02]  /*08d0*/  LD.E R32, desc[UR36][R32.64] ;  /* 0x0000002420207980 */ /* 0x000ee4000c101900 */
[----:B---3--:R-:W-:-:S13]  /*08e0*/  ISETP.GE.AND P0, PT, R32, R13, PT ;  /* 0x0000000d2000720c */ /* 0x008fda0003f06270 */
[----:B------:R-:W-:Y:S05]  /*08f0*/  @P0 BRA `(.L_x_16) ;  /* 0x00000000001c0947 */ /* 0x000fea0003800000 */
[----:B------:R1:W-:Y:S04]  /*0900*/  ST.E desc[UR36][R20.64], R35 ;  /* 0x0000002314007985 */ /* 0x0003e8000c101924 */
[----:B------:R-:W2:Y:S01]  /*0910*/  LD.E R12, desc[UR36][R14.64] ;  /* 0x000000240e0c7980 */ /* 0x000ea2000c101900 */
[----:B------:R-:W-:Y:S02]  /*0920*/  IADD3 R6, PT, PT, R6, 0x1, RZ ;  /* 0x0000000106067810 */ /* 0x000fe40007ffe0ff */
[C---:B--2---:R-:W-:Y:S01]  /*0930*/  ISETP.GE.AND P0, PT, R35.reuse, R12, PT ;  /* 0x0000000c2300720c */ /* 0x044fe20003f06270 */
[----:B------:R-:W-:-:S04]  /*0940*/  VIADD R12, R35, 0x1 ;  /* 0x00000001230c7836 */ /* 0x000fc80000000000 */
[----:B-1----:R-:W-:-:S08]  /*0950*/  IMAD.MOV.U32 R35, RZ, RZ, R12 ;  /* 0x000000ffff237224 */ /* 0x002fd000078e000c */
[----:B------:R-:W-:Y:S05]  /*0960*/  @!P0 BRA `(.L_x_17) ;  /* 0xfffffffc00c48947 */ /* 0x000fea000383ffff */
.L_x_16:
[----:B------:R-:W-:Y:S05]  /*0970*/  BSYNC.RECONVERGENT B3 ;  /* 0x0000000000037941 */ /* 0x000fea0003800200 */
.L_x_15:
[----:B------:R-:W-:-:S05]  /*0980*/  VIADD R31, R31, 0x1 ;  /* 0x000000011f1f7836 */ /* 0x000fca0000000000 */
[----:B------:R-:W-:-:S13]  /*0990*/  ISETP.NE.AND P0, PT, R31, R25, PT ;  /* 0x000000191f00720c */ /* 0x000fda0003f05270 */
[----:B------:R-:W-:Y:S05]  /*09a0*/  @P0 BRA `(.L_x_18) ;  /* 0xfffffffc00900947 */ /* 0x000fea000383ffff */
[----:B------:R-:W-:Y:S05]  /*09b0*/  BSYNC.RECONVERGENT B2 ;  /* 0x0000000000027941 */ /* 0x000fea0003800200 */
.L_x_14:
[----:B------:R1:W5:Y:S02]  /*09c0*/  LDG.E R6, desc[UR36][R22.64+0x4] ;  /* 0x0000042416067981 */ /* 0x000364000c1e1900 */
.L_x_13:
[----:B------:R-:W-:Y:S05]  /*09d0*/  BSYNC.RECONVERGENT B1 ;  /* 0x0000000000017941 */ /* 0x000fea0003800200 */
.L_x_12:
[----:B------:R-:W2:Y:S01]  /*09e0*/  LDC.64 R10, c[0x0][0x3a8] ;  /* 0x0000ea00ff0a7b82 */ /* 0x000ea20000000a00 */
[----:B-----5:R-:W-:Y:S01]  /*09f0*/  ISETP.GE.AND P0, PT, R7, R6, PT ;  /* 0x000000060700720c */ /* 0x020fe20003f06270 */
[----:B------:R-:W-:Y:S04]  /*0a00*/  BSSY.RECONVERGENT B2, `(.L_x_19) ;  /* 0x00000c6000027945 */ /* 0x000fe80003800200 */
[----:B------:R-:W-:Y:S01]  /*0a10*/  BSSY.RELIABLE B1, `(.L_x_20) ;  /* 0x00000a8000017945 */ /* 0x000fe20003800100 */
[----:B--2---:R-:W-:-:S04]  /*0a20*/  IMAD.WIDE R32, R30, 0x4, R10 ;  /* 0x000000041e207825 */ /* 0x004fc800078e020a */
[----:B------:R-:W-:-:S03]  /*0a30*/  IMAD.WIDE R10, R7, 0x4, R10 ;  /* 0x00000004070a7825 */ /* 0x000fc600078e020a */
[----:B------:R-:W-:Y:S05]  /*0a40*/  @P0 BRA `(.L_x_21) ;  /* 0x0000000000400947 */ /* 0x000fea0003800000 */
[----:B------:R-:W2:Y:S02]  /*0a50*/  LDG.E R13, desc[UR36][R8.64+0x4] ;  /* 0x00000424080d7981 */ /* 0x000ea4000c1e1900 */
[----:B--2---:R-:W-:-:S13]  /*0a60*/  ISETP.NE.AND P0, PT, R30, R13, PT ;  /* 0x0000000d1e00720c */ /* 0x004fda0003f05270 */
[----:B------:R-:W-:Y:S05]  /*0a70*/  @P0 BRA `(.L_x_22) ;  /* 0x0000000000080947 */ /* 0x000fea0003800000 */
[----:B------:R2:W5:Y:S01]  /*0a80*/  LDG.E R11, desc[UR36][R10.64] ;  /* 0x000000240a0b7981 */ /* 0x000562000c1e1900 */
[----:B------:R-:W-:Y:S05]  /*0a90*/  BRA `(.L_x_23) ;  /* 0x0000000000147947 */ /* 0x000fea0003800000 */
.L_x_22:
[----:B------:R-:W2:Y:S04]  /*0aa0*/  LDG.E R13, desc[UR36][R10.64] ;  /* 0x000000240a0d7981 */ /* 0x000ea8000c1e1900 */
[----:B------:R-:W2:Y:S02]  /*0ab0*/  LDG.E R12, desc[UR36][R32.64] ;  /* 0x00000024200c7981 */ /* 0x000ea4000c1e1900 */
[----:B--2---:R-:W-:-:S13]  /*0ac0*/  ISETP.GE.AND P0, PT, R13, R12, PT ;  /* 0x0000000c0d00720c */ /* 0x004fda0003f06270 */
[----:B------:R-:W-:Y:S05]  /*0ad0*/  @P0 BRA `(.L_x_21) ;  /* 0x00000000001c0947 */ /* 0x000fea0003800000 */
[----:B------:R-:W-:-:S07]  /*0ae0*/  IMAD.MOV.U32 R11, RZ, RZ, R13 ;  /* 0x000000ffff0b7224 */ /* 0x000fce00078e000d */
.L_x_23:
[----:B-----5:R-:W-:-:S13]  /*0af0*/  ISETP.NE.AND P0, PT, R11, R26, PT ;  /* 0x0000001a0b00720c */ /* 0x020fda0003f05270 */
[----:B------:R-:W-:Y:S05]  /*0b00*/  @!P0 BREAK.RELIABLE B1 ;  /* 0x0000000000018942 */ /* 0x000fea0003800100 */
[----:B------:R-:W-:Y:S01]  /*0b10*/  @!P0 IADD3 R7, PT, PT, R7, 0x1, RZ ;  /* 0x0000000107078810 */ /* 0x000fe20007ffe0ff */
[----:B------:R-:W-:Y:S06]  /*0b20*/  @!P0 BRA `(.L_x_24) ;  /* 0x0000000800cc8947 */ /* 0x000fec0003800000 */
[----:B------:R-:W-:Y:S01]  /*0b30*/  VIADD R2, R2, 0x1 ;  /* 0x0000000102027836 */ /* 0x000fe20000000000 */
[----:B------:R-:W-:Y:S06]  /*0b40*/  BRA `(.L_x_25) ;  /* 0x0000000800507947 */ /* 0x000fec0003800000 */
.L_x_21:
[----:B------:R-:W-:Y:S01]  /*0b50*/  ISETP.NE.AND P0, PT, R7, R6, PT ;  /* 0x000000060700720c */ /* 0x000fe20003f05270 */
[----:B------:R-:W-:-:S12]  /*0b60*/  BSSY.RELIABLE B3, `(.L_x_26) ;  /* 0x0000012000037945 */ /* 0x000fd80003800100 */
[----:B------:R-:W-:Y:S05]  /*0b70*/  @P0 BRA `(.L_x_27) ;  /* 0x0000000000080947 */ /* 0x000fea0003800000 */
[----:B------:R2:W5:Y:S01]  /*0b80*/  LDG.E R32, desc[UR36][R32.64] ;  /* 0x0000002420207981 */ /* 0x000562000c1e1900 */
[----:B------:R-:W-:Y:S05]  /*0b90*/  BRA `(.L_x_28) ;  /* 0x0000000000107947 */ /* 0x000fea0003800000 */
.L_x_27:
[----:B------:R-:W2:Y:S04]  /*0ba0*/  LDG.E R32, desc[UR36][R32.64] ;  /* 0x0000002420207981 */ /* 0x000ea8000c1e1900 */
[----:B------:R-:W2:Y:S02]  /*0bb0*/  LDG.E R11, desc[UR36][R10.64] ;  /* 0x000000240a0b7981 */ /* 0x000ea4000c1e1900 */
[----:B--2---:R-:W-:-:S13]  /*0bc0*/  ISETP.GE.AND P0, PT, R32, R11, PT ;  /* 0x0000000b2000720c */ /* 0x004fda0003f06270 */
[----:B------:R-:W-:Y:S05]  /*0bd0*/  @P0 BRA `(.L_x_29) ;  /* 0x0000000000200947 */ /* 0x000fea0003800000 */
.L_x_28:
[----:B-----5:R-:W-:-:S13]  /*0be0*/  ISETP.NE.AND P0, PT, R32, R27, PT ;  /* 0x0000001b2000720c */ /* 0x020fda0003f05270 */
[----:B------:R-:W-:Y:S05]  /*0bf0*/  @!P0 BREAK.RELIABLE B3 ;  /* 0x0000000000038942 */ /* 0x000fea0003800100 */
[----:B------:R-:W-:Y:S05]  /*0c00*/  @!P0 BREAK.RELIABLE B1 ;  /* 0x0000000000018942 */ /* 0x000fea0003800100 */
[----:B------:R-:W-:Y:S01]  /*0c10*/  @!P0 VIADD R30, R30, 0x1 ;  /* 0x000000011e1e8836 */ /* 0x000fe20000000000 */
[----:B------:R-:W-:Y:S06]  /*0c20*/  @!P0 BRA `(.L_x_24) ;  /* 0x00000008008c8947 */ /* 0x000fec0003800000 */
[----:B------:R-:W-:Y:S01]  /*0c30*/  VIADD R3, R3, 0x1 ;  /* 0x0000000103037836 */ /* 0x000fe20000000000 */
[----:B------:R-:W-:Y:S01]  /*0c40*/  IADD3 R10, PT, PT, R24, 0x4, RZ ;  /* 0x00000004180a7810 */ /* 0x000fe20007ffe0ff */
[----:B------:R-:W-:Y:S06]  /*0c50*/  BRA `(.L_x_30) ;  /* 0x0000000000087947 */ /* 0x000fec0003800000 */
.L_x_29:
[----:B------:R-:W-:Y:S02]  /*0c60*/  VIADD R0, R0, 0x1 ;  /* 0x0000000100007836 */ /* 0x000fe40000000000 */
[----:B------:R-:W-:-:S07]  /*0c70*/  IMAD.MOV.U32 R10, RZ, RZ, R24 ;  /* 0x000000ffff0a7224 */ /* 0x000fce00078e0018 */
.L_x_30:
[----:B------:R-:W-:Y:S05]  /*0c80*/  BSYNC.RELIABLE B3 ;  /* 0x0000000000037941 */ /* 0x000fea0003800100 */
.L_x_26:
[----:B------:R-:W3:Y:S01]  /*0c90*/  LDCU UR4, c[0x0][0x2f8] ;  /* 0x00005f00ff0477ac */ /* 0x000ee20008000800 */
[----:B------:R-:W-:Y:S01]  /*0ca0*/  ISETP.GE.AND P0, PT, R25, 0x1, PT ;  /* 0x000000011900780c */ /* 0x000fe20003f06270 */
[----:B------:R-:W-:Y:S01]  /*0cb0*/  BSSY.RECONVERGENT B5, `(.L_x_25) ;  /* 0x000007d000057945 */ /* 0x000fe20003800200 */
[----:B---3--:R-:W-:-:S11]  /*0cc0*/  VIADD R31, R10, -UR4 ;  /* 0x800000040a1f7c36 */ /* 0x008fd60008000000 */
[----:B------:R-:W-:Y:S05]  /*0cd0*/  @!P0 BRA `(.L_x_31) ;  /* 0x0000000400e88947 */ /* 0x000fea0003800000 */
[----:B------:R-:W-:Y:S01]  /*0ce0*/  BSSY.RECONVERGENT B4, `(.L_x_32) ;  /* 0x0000045000047945 */ /* 0x000fe20003800200 */
[----:B------:R-:W-:-:S03]  /*0cf0*/  MOV R34, RZ ;  /* 0x000000ff00227202 */ /* 0x000fc60000000f00 */
[----:B------:R-:W-:Y:S05]  /*0d00*/  @!P1 BRA `(.L_x_33) ;  /* 0x0000000400089947 */ /* 0x000fea0003800000 */
[----:B------:R-:W-:Y:S01]  /*0d10*/  BSSY.RECONVERGENT B3, `(.L_x_33) ;  /* 0x0000041000037945 */ /* 0x000fe20003800200 */
[----:B--2---:R-:W-:Y:S01]  /*0d20*/  IMAD.MOV.U32 R33, RZ, RZ, RZ ;  /* 0x000000ffff217224 */ /* 0x004fe200078e00ff */
[----:B------:R-:W-:-:S07]  /*0d30*/  LOP3.LUT R34, R25, 0x7ffffffc, RZ, 0xc0, !PT ;  /* 0x7ffffffc19227812 */ /* 0x000fce00078ec0ff */
.L_x_42:
[----:B0-----:R-:W-:-:S04]  /*0d40*/  IMAD.WIDE.U32 R10, R33, 0x4, R4 ;  /* 0x00000004210a7825 */ /* 0x001fc800078e0004 */
[----:B------:R-:W-:Y:S01]  /*0d50*/  IMAD.WIDE.U32 R12, R33, 0x4, R16 ;  /* 0x00000004210c7825 */ /* 0x000fe200078e0010 */
[----:B--2---:R-:W2:Y:S04]  /*0d60*/  LD.E R35, desc[UR36][R10.64] ;  /* 0x000000240a237980 */ /* 0x004ea8000c101900 */
[----:B------:R-:W2:Y:S01]  /*0d70*/  LD.E R14, desc[UR36][R12.64] ;  /* 0x000000240c0e7980 */ /* 0x000ea2000c101900 */
[----:B------:R-:W-:Y:S01]  /*0d80*/  BSSY.RECONVERGENT B6, `(.L_x_34) ;  /* 0x000000b000067945 */ /* 0x000fe20003800200 */
[----:B--2---:R-:W-:-:S13]  /*0d90*/  ISETP.GE.AND P0, PT, R35, R14, PT ;  /* 0x0000000e2300720c */ /* 0x004fda0003f06270 */
[----:B---34-:R-:W-:Y:S05]  /*0da0*/  @P0 BRA `(.L_x_35) ;  /* 0x0000000000200947 */ /* 0x018fea0003800000 */
[----:B------:R-:W-:-:S05]  /*0db0*/  IMAD.WIDE.U32 R20, R33, 0x8, R18 ;  /* 0x0000000821147825 */ /* 0x000fca00078e0012 */
[----:B------:R-:W2:Y:S02]  /*0dc0*/  LD.E.64 R14, desc[UR36][R20.64] ;  /* 0x00000024140e7980 */ /* 0x000ea4000c101b00 */
[----:B--2---:R-:W-:-:S06]  /*0dd0*/  IMAD.WIDE R14, R35, 0x4, R14 ;  /* 0x00000004230e7825 */ /* 0x004fcc00078e020e */
[----:B------:R-:W2:Y:S02]  /*0de0*/  LD.E R15, desc[UR36][R14.64] ;  /* 0x000000240e0f7980 */ /* 0x000ea4000c101900 */
[----:B--2---:R-:W-:-:S13]  /*0df0*/  ISETP.NE.AND P0, PT, R15, R32, PT ;  /* 0x000000200f00720c */ /* 0x004fda0003f05270 */
[----:B------:R-:W2:Y:S02]  /*0e00*/  @!P0 LDL R35, [R31] ;  /* 0x000000001f238983 */ /* 0x000ea40000100800 */
[----:B--2---:R-:W-:-:S05]  /*0e10*/  @!P0 VIADD R36, R35, 0x1 ;  /* 0x0000000123248836 */ /* 0x004fca0000000000 */
[----:B------:R2:W-:Y:S02]  /*0e20*/  @!P0 STL [R31], R36 ;  /* 0x000000241f008387 */ /* 0x0005e40000100800 */
.L_x_35:
[----:B------:R-:W-:Y:S05]  /*0e30*/  BSYNC.RECONVERGENT B6 ;  /* 0x0000000000067941 */ /* 0x000fea0003800200 */
.L_x_34:
[----:B------:R-:W3:Y:S04]  /*0e40*/  LD.E R21, desc[UR36][R10.64+0x4] ;  /* 0x000004240a157980 */ /* 0x000ee8000c101900 */
[----:B------:R-:W3:Y:S01]  /*0e50*/  LD.E R14, desc[UR36][R12.64+0x4] ;  /* 0x000004240c0e7980 */ /* 0x000ee2000c101900 */
[----:B------:R-:W-:Y:S01]  /*0e60*/  BSSY.RECONVERGENT B6, `(.L_x_36) ;  /* 0x000000b000067945 */ /* 0x000fe20003800200 */
[----:B---3--:R-:W-:-:S13]  /*0e70*/  ISETP.GE.AND P0, PT, R21, R14, PT ;  /* 0x0000000e1500720c */ /* 0x008fda0003f06270 */
[----:B------:R-:W-:Y:S05]  /*0e80*/  @P0 BRA `(.L_x_37) ;  /* 0x0000000000200947 */ /* 0x000fea0003800000 */
[----:B------:R-:W-:-:S06]  /*0e90*/  IMAD.WIDE.U32 R14, R33, 0x8, R18 ;  /* 0x00000008210e7825 */ /* 0x000fcc00078e0012 */
[----:B------:R-:W3:Y:S02]  /*0ea0*/  LD.E.64 R14, desc[UR36][R14.64+0x8] ;  /* 0x000008240e0e7980 */ /* 0x000ee4000c101b00 */
[----:B---3--:R-:W-:-:S06]  /*0eb0*/  IMAD.WIDE R20, R21, 0x4, R14 ;  /* 0x0000000415147825 */ /* 0x008fcc00078e020e */
[----:B------:R-:W3:Y:S02]  /*0ec0*/  LD.E R21, desc[UR36][R20.64] ;  /* 0x0000002414157980 */ /* 0x000ee4000c101900 */
[----:B---3--:R-:W-:-:S13]  /*0ed0*/  ISETP.NE.AND P0, PT, R21, R32, PT ;  /* 0x000000201500720c */ /* 0x008fda0003f05270 */
[----:B--2---:R-:W2:Y:S02]  /*0ee0*/  @!P0 LDL R36, [R31] ;  /* 0x000000001f248983 */ /* 0x004ea40000100800 */
[----:B--2---:R-:W-:-:S05]  /*0ef0*/  @!P0 VIADD R36, R36, 0x1 ;  /* 0x0000000124248836 */ /* 0x004fca0000000000 */
[----:B------:R3:W-:Y:S02]  /*0f00*/  @!P0 STL [R31], R36 ;  /* 0x000000241f008387 */ /* 0x0007e40000100800 */
.L_x_37:
[----:B------:R-:W-:Y:S05]  /*0f10*/  BSYNC.RECONVERGENT B6 ;  /* 0x0000000000067941 */ /* 0x000fea0003800200 */
.L_x_36:
[----:B------:R-:W4:Y:S04]  /*0f20*/  LD.E R21, desc[UR36][R10.64+0x8] ;  /* 0x000008240a157980 */ /* 0x000f28000c101900 */
[----:B------:R-:W4:Y:S01]  /*0f30*/  LD.E R14, desc[UR36][R12.64+0x8] ;  /* 0x000008240c0e7980 */ /* 0x000f22000c101900 */
[----:B------:R-:W-:Y:S01]  /*0f40*/  BSSY.RECONVERGENT B6, `(.L_x_38) ;  /* 0x000000b000067945 */ /* 0x000fe20003800200 */
[----:B----4-:R-:W-:-:S13]  /*0f50*/  ISETP.GE.AND P0, PT, R21, R14, PT ;  /* 0x0000000e1500720c */ /* 0x010fda0003f06270 */
[----:B------:R-:W-:Y:S05]  /*0f60*/  @P0 BRA `(.L_x_39) ;  /* 0x0000000000200947 */ /* 0x000fea0003800000 */
[----:B------:R-:W-:-:S06]  /*0f70*/  IMAD.WIDE.U32 R14, R33, 0x8, R18 ;  /* 0x00000008210e7825 */ /* 0x000fcc00078e0012 */
[----:B------:R-:W4:Y:S02]  /*0f80*/  LD.E.64 R14, desc[UR36][R14.64+0x10] ;  /* 0x000010240e0e7980 */ /* 0x000f24000c101b00 */
[----:B----4-:R-:W-:-:S06]  /*0f90*/  IMAD.WIDE R20, R21, 0x4, R14 ;  /* 0x0000000415147825 */ /* 0x010fcc00078e020e */
[----:B------:R-:W4:Y:S02]  /*0fa0*/  LD.E R21, desc[UR36][R20.64] ;  /* 0x0000002414157980 */ /* 0x000f24000c101900 */
[----:B----4-:R-:W-:-:S13]  /*0fb0*/  ISETP.NE.AND P0, PT, R21, R32, PT ;  /* 0x000000201500720c */ /* 0x010fda0003f05270 */
[----:B--23--:R-:W2:Y:S02]  /*0fc0*/  @!P0 LDL R36, [R31] ;  /* 0x000000001f248983 */ /* 0x00cea40000100800 */
[----:B--2---:R-:W-:-:S05]  /*0fd0*/  @!P0 IADD3 R36, PT, PT, R36, 0x1, RZ ;  /* 0x0000000124248810 */ /* 0x004fca0007ffe0ff */
[----:B------:R4:W-:Y:S02]  /*0fe0*/  @!P0 STL [R31], R36 ;  /* 0x000000241f008387 */ /* 0x0009e40000100800 */
.L_x_39:
[----:B------:R-:W-:Y:S05]  /*0ff0*/  BSYNC.RECONVERGENT B6 ;  /* 0x0000000000067941 */ /* 0x000fea0003800200 */
.L_x_38:
[----:B------:R-:W5:Y:S04]  /*1000*/  LD.E R15, desc[UR36][R10.64+0xc] ;  /* 0x00000c240a0f7980 */ /* 0x000f68000c101900 */
[----:B------:R-:W5:Y:S01]  /*1010*/  LD.E R12, desc[UR36][R12.64+0xc] ;  /* 0x00000c240c0c7980 */ /* 0x000f62000c101900 */
[----:B------:R-:W-:Y:S01]  /*1020*/  BSSY.RECONVERGENT B6, `(.L_x_40) ;  /* 0x000000c000067945 */ /* 0x000fe20003800200 */
[----:B-----5:R-:W-:-:S13]  /*1030*/  ISETP.GE.AND P0, PT, R15, R12, PT ;  /* 0x0000000c0f00720c */ /* 0x020fda0003f06270 */
[----:B------:R-:W-:Y:S05]  /*1040*/  @P0 BRA `(.L_x_41) ;  /* 0x0000000000240947 */ /* 0x000fea0003800000 */
[----:B------:R-:W-:-:S06]  /*1050*/  IMAD.WIDE.U32 R10, R33, 0x8, R18 ;  /* 0x00000008210a7825 */ /* 0x000fcc00078e0012 */
[----:B------:R-:W5:Y:S02]  /*1060*/  LD.E.64 R10, desc[UR36][R10.64+0x18] ;  /* 0x000018240a0a7980 */ /* 0x000f64000c101b00 */
[----:B-----5:R-:W-:-:S06]  /*1070*/  IMAD.WIDE R12, R15, 0x4, R10 ;  /* 0x000000040f0c7825 */ /* 0x020fcc00078e020a */
[----:B------:R-:W5:Y:S02]  /*1080*/  LD.E R13, desc[UR36][R12.64] ;  /* 0x000000240c0d7980 */ /* 0x000f64000c101900 */
[----:B-----5:R-:W-:-:S13]  /*1090*/  ISETP.NE.AND P0, PT, R13, R32, PT ;  /* 0x000000200d00720c */ /* 0x020fda0003f05270 */
[----:B------:R-:W-:Y:S05]  /*10a0*/  @P0 BRA `(.L_x_41) ;  /* 0x00000000000c0947 */ /* 0x000fea0003800000 */
[----:B------:R-:W5:Y:S02]  /*10b0*/  LDL R10, [R31] ;  /* 0x000000001f0a7983 */ /* 0x000f640000100800 */
[----:B-----5:R-:W-:-:S05]  /*10c0*/  VIADD R10, R10, 0x1 ;  /* 0x000000010a0a7836 */ /* 0x020fca0000000000 */
[----:B------:R0:W-:Y:S02]  /*10d0*/  STL [R31], R10 ;  /* 0x0000000a1f007387 */ /* 0x0001e40000100800 */
.L_x_41:
[----:B------:R-:W-:Y:S05]  /*10e0*/  BSYNC.RECONVERGENT B6 ;  /* 0x0000000000067941 */ /* 0x000fea0003800200 */
.L_x_40:
[----:B------:R-:W-:-:S05]  /*10f0*/  VIADD R33, R33, 0x4 ;  /* 0x0000000421217836 */ /* 0x000fca0000000000 */
[----:B------:R-:W-:-:S13]  /*1100*/  ISETP.NE.AND P0, PT, R33, R34, PT ;  /* 0x000000222100720c */ /* 0x000fda0003f05270 */
[----:B------:R-:W-:Y:S05]  /*1110*/  @P0 BRA `(.L_x_42) ;  /* 0xfffffffc00080947 */ /* 0x000fea000383ffff */
[----:B------:R-:W-:Y:S05]  /*1120*/  BSYNC.RECONVERGENT B3 ;  /* 0x0000000000037941 */ /* 0x000fea0003800200 */
.L_x_33:
[----:B------:R-:W-:Y:S05]  /*1130*/  BSYNC.RECONVERGENT B4 ;  /* 0x0000000000047941 */ /* 0x000fea0003800200 */
.L_x_32:
[----:B------:R-:W-:-:S13]  /*1140*/  LOP3.LUT P0, RZ, R25, 0x3, RZ, 0xc0, !PT ;  /* 0x0000000319ff7812 */ /* 0x000fda000780c0ff */
[----:B------:R-:W-:Y:S05]  /*1150*/  @!P0 BRA `(.L_x_31) ;  /* 0x0000000000c88947 */ /* 0x000fea0003800000 */
[----:B------:R-:W-:-:S04]  /*1160*/  IMAD.WIDE.U32 R14, R34, 0x4, R4 ;  /* 0x00000004220e7825 */ /* 0x000fc800078e0004 */
[----:B------:R-:W-:Y:S01]  /*1170*/  IMAD.WIDE.U32 R12, R34, 0x4, R16 ;  /* 0x00000004220c7825 */ /* 0x000fe200078e0010 */
[----:B--2---:R-:W2:Y:S04]  /*1180*/  LD.E R33, desc[UR36][R14.64] ;  /* 0x000000240e217980 */ /* 0x004ea8000c101900 */
[----:B0-----:R-:W2:Y:S01]  /*1190*/  LD.E R10, desc[UR36][R12.64] ;  /* 0x000000240c0a7980 */ /* 0x001ea2000c101900 */
[----:B------:R-:W-:Y:S01]  /*11a0*/  BSSY.RECONVERGENT B3, `(.L_x_43) ;  /* 0x000000c000037945 */ /* 0x000fe20003800200 */
[----:B--2---:R-:W-:-:S13]  /*11b0*/  ISETP.GE.AND P0, PT, R33, R10, PT ;  /* 0x0000000a2100720c */ /* 0x004fda0003f06270 */
[----:B------:R-:W-:Y:S05]  /*11c0*/  @P0 BRA `(.L_x_44) ;  /* 0x0000000000240947 */ /* 0x000fea0003800000 */
[----:B------:R-:W-:-:S05]  /*11d0*/  IMAD.WIDE.U32 R20, R34, 0x8, R18 ;  /* 0x0000000822147825 */ /* 0x000fca00078e0012 */
[----:B------:R-:W2:Y:S02]  /*11e0*/  LD.E.64 R10, desc[UR36][R20.64] ;  /* 0x00000024140a7980 */ /* 0x000ea4000c101b00 */
[----:B--2---:R-:W-:-:S06]  /*11f0*/  IMAD.WIDE R10, R33, 0x4, R10 ;  /* 0x00000004210a7825 */ /* 0x004fcc00078e020a */
[----:B------:R-:W2:Y:S02]  /*1200*/  LD.E R11, desc[UR36][R10.64] ;  /* 0x000000240a0b7980 */ /* 0x000ea4000c101900 */
[----:B--2---:R-:W-:-:S13]  /*1210*/  ISETP.NE.AND P0, PT, R11, R32, PT ;  /* 0x000000200b00720c */ /* 0x004fda0003f05270 */
[----:B------:R-:W-:Y:S05]  /*1220*/  @P0 BRA `(.L_x_44) ;  /* 0x00000000000c0947 */ /* 0x000fea0003800000 */
[----:B------:R-:W2:Y:S02]  /*1230*/  LDL R10, [R31] ;  /* 0x000000001f0a7983 */ /* 0x000ea40000100800 */
[----:B--2---:R-:W-:-:S05]  /*1240*/  VIADD R10, R10, 0x1 ;  /* 0x000000010a0a7836 */ /* 0x004fca0000000000 */
[----:B------:R0:W-:Y:S02]  /*1250*/  STL [R31], R10 ;  /* 0x0000000a1f007387 */ /* 0x0001e40000100800 */
.L_x_44:
[----:B------:R-:W-:Y:S05]  /*1260*/  BSYNC.RECONVERGENT B3 ;  /* 0x0000000000037941 */ /* 0x000fea0003800200 */
.L_x_43:
[----:B------:R-:W-:-:S04]  /*1270*/  LOP3.LUT R11, R25, 0x3, RZ, 0xc0, !PT ;  /* 0x00000003190b7812 */ /* 0x000fc800078ec0ff */
[----:B------:R-:W-:-:S13]  /*1280*/  ISETP.NE.AND P0, PT, R11, 0x1, PT ;  /* 0x000000010b00780c */ /* 0x000fda0003f05270 */
[----:B------:R-:W-:Y:S05]  /*1290*/  @!P0 BRA `(.L_x_31) ;  /* 0x0000000000788947 */ /* 0x000fea0003800000 */
[----:B------:R-:W2:Y:S04]  /*12a0*/  LD.E R21, desc[UR36][R14.64+0x4] ;  /* 0x000004240e157980 */ /* 0x000ea8000c101900 */
[----:B0-----:R-:W2:Y:S01]  /*12b0*/  LD.E R10, desc[UR36][R12.64+0x4] ;  /* 0x000004240c0a7980 */ /* 0x001ea2000c101900 */
[----:B------:R-:W-:Y:S01]  /*12c0*/  BSSY.RECONVERGENT B3, `(.L_x_45) ;  /* 0x000000d000037945 */ /* 0x000fe20003800200 */
[----:B------:R-:W-:Y:S02]  /*12d0*/  ISETP.NE.AND P0, PT, R11, 0x2, PT ;  /* 0x000000020b00780c */ /* 0x000fe40003f05270 */
[----:B--2---:R-:W-:-:S13]  /*12e0*/  ISETP.GE.AND P2, PT, R21, R10, PT ;  /* 0x0000000a1500720c */ /* 0x004fda0003f46270 */
[----:B------:R-:W-:Y:S05]  /*12f0*/  @P2 BRA `(.L_x_46) ;  /* 0x0000000000242947 */ /* 0x000fea0003800000 */
[----:B------:R-:W-:-:S06]  /*1300*/  IMAD.WIDE.U32 R10, R34, 0x8, R18 ;  /* 0x00000008220a7825 */ /* 0x000fcc00078e0012 */
[----:B------:R-:W2:Y:S02]  /*1310*/  LD.E.64 R10, desc[UR36][R10.64+0x8] ;  /* 0x000008240a0a7980 */ /* 0x000ea4000c101b00 */
[----:B--2---:R-:W-:-:S06]  /*1320*/  IMAD.WIDE R20, R21, 0x4, R10 ;  /* 0x0000000415147825 */ /* 0x004fcc00078e020a */
[----:B------:R-:W2:Y:S02]  /*1330*/  LD.E R21, desc[UR36][R20.64] ;  /* 0x0000002414157980 */ /* 0x000ea4000c101900 */
[----:B--2---:R-:W-:-:S13]  /*1340*/  ISETP.NE.AND P2, PT, R21, R32, PT ;  /* 0x000000201500720c */ /* 0x004fda0003f45270 */
[----:B------:R-:W-:Y:S05]  /*1350*/  @P2 BRA `(.L_x_46) ;  /* 0x00000000000c2947 */ /* 0x000fea0003800000 */
[----:B------:R-:W2:Y:S02]  /*1360*/  LDL R10, [R31] ;  /* 0x000000001f0a7983 */ /* 0x000ea40000100800 */
[----:B--2---:R-:W-:-:S05]  /*1370*/  IADD3 R10, PT, PT, R10, 0x1, RZ ;  /* 0x000000010a0a7810 */ /* 0x004fca0007ffe0ff */
[----:B------:R0:W-:Y:S02]  /*1380*/  STL [R31], R10 ;  /* 0x0000000a1f007387 */ /* 0x0001e40000100800 */
.L_x_46:
[----:B------:R-:W-:Y:S05]  /*1390*/  BSYNC.RECONVERGENT B3 ;  /* 0x0000000000037941 */ /* 0x000fea0003800200 */
.L_x_45:
[----:B------:R-:W-:Y:S05]  /*13a0*/  @!P0 BRA `(.L_x_31) ;  /* 0x0000000000348947 */ /* 0x000fea0003800000 */
[----:B------:R-:W2:Y:S04]  /*13b0*/  LD.E R15, desc[UR36][R14.64+0x8] ;  /* 0x000008240e0f7980 */ /* 0x000ea8000c101900 */
[----:B------:R-:W2:Y:S02]  /*13c0*/  LD.E R12, desc[UR36][R12.64+0x8] ;  /* 0x000008240c0c7980 */ /* 0x000ea4000c101900 */
[----:B--2---:R-:W-:-:S13]  /*13d0*/  ISETP.GE.AND P0, PT, R15, R12, PT ;  /* 0x0000000c0f00720c */ /* 0x004fda0003f06270 */
[----:B------:R-:W-:Y:S05]  /*13e0*/  @P0 BRA `(.L_x_31) ;  /* 0x0000000000240947 */ /* 0x000fea0003800000 */
[----:B------:R-:W-:-:S05]  /*13f0*/  IMAD.WIDE.U32 R34, R34, 0x8, R18 ;  /* 0x0000000822227825 */ /* 0x000fca00078e0012 */
[----:B0-----:R-:W2:Y:S02]  /*1400*/  LD.E.64 R10, desc[UR36][R34.64+0x10] ;  /* 0x00001024220a7980 */ /* 0x001ea4000c101b00 */
[----:B--2---:R-:W-:-:S06]  /*1410*/  IMAD.WIDE R10, R15, 0x4, R10 ;  /* 0x000000040f0a7825 */ /* 0x004fcc00078e020a */
[----:B------:R-:W2:Y:S02]  /*1420*/  LD.E R11, desc[UR36][R10.64] ;  /* 0x000000240a0b7980 */ /* 0x000ea4000c101900 */
[----:B--2---:R-:W-:-:S13]  /*1430*/  ISETP.NE.AND P0, PT, R11, R32, PT ;  /* 0x000000200b00720c */ /* 0x004fda0003f05270 */
[----:B------:R-:W-:Y:S05]  /*1440*/  @P0 BRA `(.L_x_31) ;  /* 0x00000000000c0947 */ /* 0x000fea0003800000 */
[----:B------:R-:W2:Y:S02]  /*1450*/  LDL R10, [R31] ;  /* 0x000000001f0a7983 */ /* 0x000ea40000100800 */
[----:B--2---:R-:W-:-:S05]  /*1460*/  VIADD R10, R10, 0x1 ;  /* 0x000000010a0a7836 */ /* 0x004fca0000000000 */
[----:B------:R0:W-:Y:S02]  /*1470*/  STL [R31], R10 ;  /* 0x0000000a1f007387 */ /* 0x0001e40000100800 */
.L_x_31:
[----:B------:R-:W-:Y:S05]  /*1480*/  BSYNC.RECONVERGENT B5 ;  /* 0x0000000000057941 */ /* 0x000fea0003800200 */
.L_x_25:
[----:B------:R-:W-:Y:S05]  /*1490*/  BSYNC.RELIABLE B1 ;  /* 0x0000000000017941 */ /* 0x000fea0003800100 */
.L_x_20:
[----:B0-2---:R-:W0:Y:S01]  /*14a0*/  LDC.64 R10, c[0x0][0x3a8] ;  /* 0x0000ea00ff0a7b82 */ /* 0x005e220000000a00 */
[----:B------:R-:W-:Y:S01]  /*14b0*/  ISETP.GE.AND P0, PT, R7, R6, PT ;  /* 0x000000060700720c */ /* 0x000fe20003f06270 */
[----:B------:R-:W-:Y:S01]  /*14c0*/  BSSY.RELIABLE B1, `(.L_x_47) ;  /* 0x000000f000017945 */ /* 0x000fe20003800100 */
[----:B0-----:R-:W-:-:S04]  /*14d0*/  IMAD.WIDE R12, R30, 0x4, R10 ;  /* 0x000000041e0c7825 */ /* 0x001fc800078e020a */
[----:B------:R-:W-:-:S07]  /*14e0*/  IMAD.WIDE R10, R7, 0x4, R10 ;  /* 0x00000004070a7825 */ /* 0x000fce00078e020a */
[----:B------:R-:W-:Y:S05]  /*14f0*/  @P0 BRA `(.L_x_48) ;  /* 0x00000000002c0947 */ /* 0x000fea0003800000 */
[----:B------:R-:W2:Y:S02]  /*1500*/  LDG.E R15, desc[UR36][R8.64+0x4] ;  /* 0x00000424080f7981 */ /* 0x000ea4000c1e1900 */
[----:B--2---:R-:W-:-:S13]  /*1510*/  ISETP.NE.AND P0, PT, R30, R15, PT ;  /* 0x0000000f1e00720c */ /* 0x004fda0003f05270 */
[----:B------:R-:W-:Y:S05]  /*1520*/  @!P0 BREAK.RELIABLE B1 ;  /* 0x0000000000018942 */ /* 0x000fea0003800100 */
[----:B------:R-:W-:Y:S05]  /*1530*/  @!P0 BRA `(.L_x_49) ;  /* 0x0000000000148947 */ /* 0x000fea0003800000 */
[----:B------:R-:W2:Y:S04]  /*1540*/  LDG.E R14, desc[UR36][R10.64] ;  /* 0x000000240a0e7981 */ /* 0x000ea8000c1e1900 */
[----:B------:R-:W2:Y:S02]  /*1550*/  LDG.E R15, desc[UR36][R12.64] ;  /* 0x000000240c0f7981 */ /* 0x000ea4000c1e1900 */
[----:B--2---:R-:W-:-:S13]  /*1560*/  ISETP.GE.AND P0, PT, R14, R15, PT ;  /* 0x0000000f0e00720c */ /* 0x004fda0003f06270 */
[----:B------:R-:W-:Y:S05]  /*1570*/  @!P0 BREAK.RELIABLE B1 ;  /* 0x0000000000018942 */ /* 0x000fea0003800100 */
[----:B------:R-:W-:Y:S05]  /*1580*/  @P0 BRA `(.L_x_48) ;  /* 0x0000000000080947 */ /* 0x000fea0003800000 */
.L_x_49:
[----:B------:R-:W-:Y:S01]  /*1590*/  VIADD R7, R7, 0x1 ;  /* 0x0000000107077836 */ /* 0x000fe20000000000 */
[----:B------:R-:W-:Y:S06]  /*15a0*/  BRA `(.L_x_24) ;  /* 0x00000000002c7947 */ /* 0x000fec0003800000 */
.L_x_48:
[----:B------:R-:W-:Y:S05]  /*15b0*/  BSYNC.RELIABLE B1 ;  /* 0x0000000000017941 */ /* 0x000fea0003800100 */
.L_x_47:
[----:B------:R-:W-:-:S13]  /*15c0*/  ISETP.NE.AND P0, PT, R7, R6, PT ;  /* 0x000000060700720c */ /* 0x000fda0003f05270 */
[----:B------:R-:W-:Y:S05]  /*15d0*/  @!P0 BRA `(.L_x_50) ;  /* 0x0000000000108947 */ /* 0x000fea0003800000 */
[----:B------:R-:W2:Y:S04]  /*15e0*/  LDG.E R12, desc[UR36][R12.64] ;  /* 0x000000240c0c7981 */ /* 0x000ea8000c1e1900 */
[----:B------:R-:W2:Y:S02]  /*15f0*/  LDG.E R11, desc[UR36][R10.64] ;  /* 0x000000240a0b7981 */ /* 0x000ea4000c1e1900 */
[----:B--2---:R-:W-:-:S13]  /*1600*/  ISETP.GE.AND P0, PT, R12, R11, PT ;  /* 0x0000000b0c00720c */ /* 0x004fda0003f06270 */
[----:B------:R-:W-:Y:S05]  /*1610*/  @P0 BRA `(.L_x_51) ;  /* 0x0000000000080947 */ /* 0x000fea0003800000 */
.L_x_50:
[----:B------:R-:W-:Y:S01]  /*1620*/  IADD3 R30, PT, PT, R30, 0x1, RZ ;  /* 0x000000011e1e7810 */ /* 0x000fe20007ffe0ff */
[----:B------:R-:W-:Y:S06]  /*1630*/  BRA `(.L_x_24) ;  /* 0x0000000000087947 */ /* 0x000fec0003800000 */
.L_x_51:
[----:B------:R-:W-:Y:S02]  /*1640*/  VIADD R7, R7, 0x1 ;  /* 0x0000000107077836 */ /* 0x000fe40000000000 */
[----:B------:R-:W-:-:S07]  /*1650*/  VIADD R30, R30, 0x1 ;  /* 0x000000011e1e7836 */ /* 0x000fce0000000000 */
.L_x_24:
[----:B------:R-:W-:Y:S05]  /*1660*/  BSYNC.RECONVERGENT B2 ;  /* 0x0000000000027941 */ /* 0x000fea0003800200 */
.L_x_19:
[----:B------:R-:W5:Y:S02]  /*1670*/  LDG.E R11, desc[UR36][R8.64+0x4] ;  /* 0x00000424080b7981 */ /* 0x000f64000c1e1900 */
[----:B-----5:R-:W-:-:S04]  /*1680*/  ISETP.GE.AND P0, PT, R30, R11, PT ;  /* 0x0000000b1e00720c */ /* 0x020fc80003f06270 */
[----:B------:R-:W-:-:S13]  /*1690*/  ISETP.GE.AND P0, PT, R7, R6, P0 ;  /* 0x000000060700720c */ /* 0x000fda0000706270 */
[----:B------:R-:W-:Y:S05]  /*16a0*/  @!P0 BRA `(.L_x_52) ;  /* 0xfffffff000388947 */ /* 0x000fea000383ffff */
.L_x_11:
[----:B------:R-:W-:Y:S05]  /*16b0*/  BSYNC.RECONVERGENT B0 ;  /* 0x0000000000007941 */ /* 0x000fea0003800200 */
.L_x_10:
[----:B------:R-:W5:Y:S01]  /*16c0*/  LDL.64 R14, [R1] ;  /* 0x00000000010e7983 */ /* 0x000f620000100a00 */
[----:B------:R-:W0:Y:S01]  /*16d0*/  LDCU.64 UR4, c[0x0][0x388] ;  /* 0x00007100ff0477ac */ /* 0x000e220008000a00 */
[----:B------:R-:W-:Y:S01]  /*16e0*/  IADD3 R5, PT, PT, R2, -0x1, RZ ;  /* 0xffffffff02057810 */ /* 0x000fe20007ffe0ff */
[C---:B------:R-:W-:Y:S01]  /*16f0*/  IMAD.IADD R4, R3.reuse, 0x1, R2 ;  /* 0x0000000103047824 */ /* 0x040fe200078e0202 */
[----:B------:R-:W1:Y:S01]  /*1700*/  LDC.64 R6, c[0x0][0x3b0] ;  /* 0x0000ec00ff067b82 */ /* 0x000e620000000a00 */
[----:B------:R-:W-:Y:S02]  /*1710*/  VIADD R12, R3, 0xffffffff ;  /* 0xffffffff030c7836 */ /* 0x000fe40000000000 */
[-C--:B--2---:R-:W-:Y:S01]  /*1720*/  IMAD R10, R5, R2.reuse, RZ ;  /* 0x00000002050a7224 */ /* 0x084fe200078e02ff */
[----:B------:R-:W-:Y:S01]  /*1730*/  IADD3 R5, PT, PT, R0, 0x2, R4 ;  /* 0x0000000200057810 */ /* 0x000fe20007ffe004 */
[----:B------:R-:W-:Y:S02]  /*1740*/  IMAD R12, R12, R3, RZ ;  /* 0x000000030c0c7224 */ /* 0x000fe400078e02ff */
[----:B------:R-:W-:Y:S01]  /*1750*/  IMAD R2, R3, R2, RZ ;  /* 0x0000000203027224 */ /* 0x000fe200078e02ff */
[----:B------:R-:W-:Y:S01]  /*1760*/  LEA.HI R10, R10, R10, RZ, 0x1 ;  /* 0x0000000a0a0a7211 */ /* 0x000fe200078f08ff */
[----:B------:R-:W-:Y:S01]  /*1770*/  IMAD R26, R4, R0, RZ ;  /* 0x00000000041a7224 */ /* 0x000fe200078e02ff */
[----:B------:R-:W-:-:S02]  /*1780*/  SHF.R.S32.HI R11, RZ, 0x1f, R5 ;  /* 0x0000001fff0b7819 */ /* 0x000fc40000011405 */
[----:B------:R-:W-:Y:S02]  /*1790*/  LEA.HI R12, R12, R12, RZ, 0x1 ;  /* 0x0000000c0c0c7211 */ /* 0x000fe400078f08ff */
[----:B------:R-:W-:Y:S02]  /*17a0*/  SHF.R.S32.HI R13, RZ, 0x1, R10 ;  /* 0x00000001ff0d7819 */ /* 0x000fe4000001140a */
[----:B0-----:R-:W-:Y:S02]  /*17b0*/  IADD3 R16, P0, PT, -R5, UR4, RZ ;  /* 0x0000000405107c10 */ /* 0x001fe4000ff1e1ff */
[----:B------:R-:W-:Y:S02]  /*17c0*/  LEA.HI.SX32 R12, R12, R13, 0x1f ;  /* 0x0000000d0c0c7211 */ /* 0x000fe400078ffaff */
[----:B------:R-:W-:Y:S01]  /*17d0*/  IADD3.X R17, PT, PT, ~R11, UR5, RZ, P0, !PT ;  /* 0x000000050b117c10 */ /* 0x000fe200087fe5ff */
[CC--:B------:R-:W-:Y:S01]  /*17e0*/  IMAD.WIDE.U32 R18, R16.reuse, R0.reuse, RZ ;  /* 0x0000000010127225 */ /* 0x0c0fe200078e00ff */
[----:B------:R-:W-:Y:S01]  /*17f0*/  SHF.R.S32.HI R11, RZ, 0x1f, R0 ;  /* 0x0000001fff0b7819 */ /* 0x000fe20000011400 */
[----:B------:R-:W0:Y:S01]  /*1800*/  LDCU.64 UR4, c[0x0][0x398] ;  /* 0x00007300ff0477ac */ /* 0x000e220008000a00 */
[----:B------:R-:W-:Y:S01]  /*1810*/  IADD3 R25, P0, PT, R16, -0x1, RZ ;  /* 0xffffffff10197810 */ /* 0x000fe20007f1e0ff */
[C---:B------:R-:W-:Y:S01]  /*1820*/  IMAD R13, R17.reuse, R0, RZ ;  /* 0x00000000110d7224 */ /* 0x040fe200078e02ff */
[----:B------:R-:W-:Y:S01]  /*1830*/  SHF.R.S32.HI R5, RZ, 0x1f, R4 ;  /* 0x0000001fff057819 */ /* 0x000fe20000011404 */
[C---:B------:R-:W-:Y:S01]  /*1840*/  IMAD R27, R17.reuse, R4, RZ ;  /* 0x00000004111b7224 */ /* 0x040fe200078e02ff */
[----:B------:R-:W-:Y:S01]  /*1850*/  IADD3.X R3, PT, PT, R17, -0x1, RZ, P0, !PT ;  /* 0xffffffff11037810 */ /* 0x000fe200007fe4ff */
[----:B------:R-:W-:-:S02]  /*1860*/  IMAD R13, R11, R16, R13 ;  /* 0x000000100b0d7224 */ /* 0x000fc400078e020d */
[----:B------:R-:W-:-:S03]  /*1870*/  IMAD.WIDE.U32 R20, R16, R4, RZ ;  /* 0x0000000410147225 */ /* 0x000fc600078e00ff */
[----:B------:R-:W-:Y:S01]  /*1880*/  IADD3 R19, PT, PT, R19, R13, RZ ;  /* 0x0000000d13137210 */ /* 0x000fe20007ffe0ff */
[----:B------:R-:W-:Y:S02]  /*1890*/  VIADD R13, R0, 0xffffffff ;  /* 0xffffffff000d7836 */ /* 0x000fe40000000000 */
[-C--:B------:R-:W-:Y:S02]  /*18a0*/  IMAD R27, R5, R16.reuse, R27 ;  /* 0x00000010051b7224 */ /* 0x080fe400078e021b */
[----:B------:R-:W-:Y:S02]  /*18b0*/  IMAD R10, R3, R16, RZ ;  /* 0x00000010030a7224 */ /* 0x000fe400078e02ff */
[----:B------:R-:W-:Y:S02]  /*18c0*/  IMAD R13, R13, R0, RZ ;  /* 0x000000000d0d7224 */ /* 0x000fe400078e02ff */
[----:B-1----:R-:W-:-:S03]  /*18d0*/  IMAD.WIDE.U32 R6, R29, 0x68, R6 ;  /* 0x000000681d067825 */ /* 0x002fc600078e0006 */
[----:B------:R-:W-:Y:S01]  /*18e0*/  LEA.HI R13, R13, R13, RZ, 0x1 ;  /* 0x0000000d0d0d7211 */ /* 0x000fe200078f08ff */
[----:B------:R-:W-:Y:S02]  /*18f0*/  IMAD R3, R28, 0x68, RZ ;  /* 0x000000681c037824 */ /* 0x000fe400078e02ff */
[----:B------:R-:W-:Y:S01]  /*1900*/  IMAD.IADD R21, R21, 0x1, R27 ;  /* 0x0000000115157824 */ /* 0x000fe200078e021b */
[----:B------:R-:W-:Y:S01]  /*1910*/  SHF.R.S32.HI R28, RZ, 0x1, R13 ;  /* 0x00000001ff1c7819 */ /* 0x000fe2000001140d */
[----:B------:R-:W-:Y:S01]  /*1920*/  IMAD R27, R25, R17, R10 ;  /* 0x00000011191b7224 */ /* 0x000fe200078e020a */
[----:B------:R-:W-:Y:S01]  /*1930*/  IADD3 R7, PT, PT, R7, R3, RZ ;  /* 0x0000000307077210 */ /* 0x000fe20007ffe0ff */
[----:B------:R-:W-:Y:S01]  /*1940*/  IMAD.WIDE.U32 R24, R25, R16, RZ ;  /* 0x0000001019187225 */ /* 0x000fe200078e00ff */
[----:B------:R-:W-:Y:S02]  /*1950*/  SHF.R.S32.HI R3, RZ, 0x1f, R2 ;  /* 0x0000001fff037819 */ /* 0x000fe40000011402 */
[----:B------:R-:W-:Y:S01]  /*1960*/  SHF.R.S32.HI R29, RZ, 0x1f, R28 ;  /* 0x0000001fff1d7819 */ /* 0x000fe2000001141c */
[----:B------:R-:W-:Y:S01]  /*1970*/  IMAD.IADD R25, R25, 0x1, R27 ;  /* 0x0000000119197824 */ /* 0x000fe200078e021b */
[----:B------:R-:W-:Y:S01]  /*1980*/  SHF.R.S32.HI R27, RZ, 0x1f, R26 ;  /* 0x0000001fff1b7819 */ /* 0x000fe2000001141a */
[----:B------:R-:W-:Y:S01]  /*1990*/  IMAD.MOV.U32 R10, RZ, RZ, R0 ;  /* 0x000000ffff0a7224 */ /* 0x000fe200078e0000 */
[----:B------:R5:W-:Y:S01]  /*19a0*/  STG.E.64 desc[UR36][R6.64+0x30], R2 ;  /* 0x0000300206007986 */ /* 0x000be2000c101b24 */
[----:B------:R-:W-:-:S02]  /*19b0*/  SHF.R.S32.HI R13, RZ, 0x1f, R12 ;  /* 0x0000001fff0d7819 */ /* 0x000fc4000001140c */
[--C-:B------:R-:W-:Y:S01]  /*19c0*/  SHF.R.U64 R24, R24, 0x1, R25.reuse ;  /* 0x0000000118187819 */ /* 0x100fe20000001219 */
[----:B------:R1:W-:Y:S01]  /*19d0*/  STG.E.64 desc[UR36][R6.64], R10 ;  /* 0x0000000a06007986 */ /* 0x0003e2000c101b24 */
[----:B------:R-:W-:-:S03]  /*19e0*/  SHF.R.U32.HI R25, RZ, 0x1, R25 ;  /* 0x00000001ff197819 */ /* 0x000fc60000011619 */
[----:B------:R-:W-:Y:S04]  /*19f0*/  STG.E.64 desc[UR36][R6.64+0x38], R26 ;  /* 0x0000381a06007986 */ /* 0x000fe8000c101b24 */
[----:B------:R2:W-:Y:S04]  /*1a00*/  STG.E.64 desc[UR36][R6.64+0x8], R4 ;  /* 0x0000080406007986 */ /* 0x0005e8000c101b24 */
[----:B------:R-:W-:Y:S04]  /*1a10*/  STG.E.64 desc[UR36][R6.64+0x10], R16 ;  /* 0x0000101006007986 */ /* 0x000fe8000c101b24 */
[----:B------:R-:W-:Y:S04]  /*1a20*/  STG.E.64 desc[UR36][R6.64+0x28], R28 ;  /* 0x0000281c06007986 */ /* 0x000fe8000c101b24 */
[----:B------:R3:W-:Y:S04]  /*1a30*/  STG.E.64 desc[UR36][R6.64+0x40], R12 ;  /* 0x0000400c06007986 */ /* 0x0007e8000c101b24 */
[----:B------:R-:W-:Y:S04]  /*1a40*/  STG.E.64 desc[UR36][R6.64+0x48], R18 ;  /* 0x0000481206007986 */ /* 0x000fe8000c101b24 */
[----:B------:R-:W-:Y:S04]  /*1a50*/  STG.E.64 desc[UR36][R6.64+0x50], R20 ;  /* 0x0000501406007986 */ /* 0x000fe8000c101b24 */
[----:B------:R-:W-:Y:S01]  /*1a60*/  STG.E.64 desc[UR36][R6.64+0x58], R24 ;  /* 0x0000581806007986 */ /* 0x000fe2000c101b24 */
[----:B-----5:R-:W-:Y:S01]  /*1a70*/  SHF.R.S32.HI R3, RZ, 0x1f, R14 ;  /* 0x0000001fff037819 */ /* 0x020fe2000001140e */
[--C-:B-1----:R-:W-:Y:S01]  /*1a80*/  IMAD.MOV.U32 R10, RZ, RZ, R15.reuse ;  /* 0x000000ffff0a7224 */ /* 0x102fe200078e000f */
[----:B------:R-:W-:-:S02]  /*1a90*/  SHF.R.S32.HI R11, RZ, 0x1f, R15 ;  /* 0x0000001fff0b7819 */ /* 0x000fc4000001140f */
[----:B------:R-:W-:-:S03]  /*1aa0*/  MOV R2, R14 ;  /* 0x0000000e00027202 */ /* 0x000fc60000000f00 */
[----:B------:R-:W-:Y:S04]  /*1ab0*/  STG.E.64 desc[UR36][R6.64+0x20], R10 ;  /* 0x0000200a06007986 */ /* 0x000fe8000c101b24 */
[----:B------:R1:W-:Y:S04]  /*1ac0*/  STG.E.64 desc[UR36][R6.64+0x18], R2 ;  /* 0x0000180206007986 */ /* 0x0003e8000c101b24 */
[----:B------:R-:W5:Y:S04]  /*1ad0*/  LDG.E R0, desc[UR36][R22.64+0x4] ;  /* 0x0000042416007981 */ /* 0x000f68000c1e1900 */
[----:B--2---:R-:W5:Y:S04]  /*1ae0*/  LDG.E R5, desc[UR36][R22.64] ;  /* 0x0000002416057981 */ /* 0x004f68000c1e1900 */
[----:B------:R-:W2:Y:S04]  /*1af0*/  LDG.E R4, desc[UR36][R8.64+0x4] ;  /* 0x0000042408047981 */ /* 0x000ea8000c1e1900 */
[----:B---3--:R-:W2:Y:S01]  /*1b00*/  LDG.E R13, desc[UR36][R8.64] ;  /* 0x00000024080d7981 */ /* 0x008ea2000c1e1900 */
[----:B-----5:R-:W-:Y:S01]  /*1b10*/  IMAD.IADD R0, R5, 0x1, -R0 ;  /* 0x0000000105007824 */ /* 0x020fe200078e0a00 */
[----:B--2---:R-:W-:-:S04]  /*1b20*/  IADD3 R13, PT, PT, -R4, R13, RZ ;  /* 0x0000000d040d7210 */ /* 0x004fc80007ffe1ff */
[--C-:B------:R-:W-:Y:S02]  /*1b30*/  SHF.R.S32.HI R4, RZ, 0x1f, R0.reuse ;  /* 0x0000001fff047819 */ /* 0x100fe40000011400 */
[----:B0-----:R-:W-:Y:S02]  /*1b40*/  IADD3 R0, P0, P1, R13, UR4, R0 ;  /* 0x000000040d007c10 */ /* 0x001fe4000f91e000 */
[----:B------:R-:W-:-:S04]  /*1b50*/  SHF.R.S32.HI R13, RZ, 0x1f, R13 ;  /* 0x0000001fff0d7819 */ /* 0x000fc8000001140d */
[----:B------:R-:W-:Y:S02]  /*1b60*/  IADD3.X R4, PT, PT, R13, UR5, R4, P0, P1 ;  /* 0x000000050d047c10 */ /* 0x000fe400087e2404 */
[----:B-1----:R-:W-:-:S05]  /*1b70*/  IADD3 R2, P0, PT, R0, 0x1, RZ ;  /* 0x0000000100027810 */ /* 0x002fca0007f1e0ff */
[----:B------:R-:W-:-:S05]  /*1b80*/  IMAD.X R3, RZ, RZ, R4, P0 ;  /* 0x000000ffff037224 */ /* 0x000fca00000e0604 */
[----:B------:R-:W-:Y:S01]  /*1b90*/  STG.E.64 desc[UR36][R6.64+0x60], R2 ;  /* 0x0000600206007986 */ /* 0x000fe2000c101b24 */
[----:B------:R-:W-:Y:S05]  /*1ba0*/  EXIT ;  /* 0x000000000000794d */ /* 0x000fea0003800000 */
.L_x_53:
[----:B------:R-:W-:-:S00]  /*1bb0*/  BRA `(.L_x_53) ;  /* 0xfffffffc00fc7947 */ /* 0x000fc0000383ffff */
[----:B------:R-:W-:-:S00]  /*1bc0*/  NOP ;  /* 0x0000000000007918 */ /* 0x000fc00000000000 */
        /* <DEDUP_REMOVED lines=11> */
.L_x_54:


//--------------------- .nv.shared.reserved.0     --------------------------
	.section	.nv.shared.reserved.0,"aw",@nobits
	.weak		__nv_reservedSMEM_offset_0_alias
	.size		__nv_reservedSMEM_offset_0_alias, 0, 64
	.other		__nv_reservedSMEM_offset_0_alias,@"STO_CUDA_RESERVED_SHARED STV_DEFAULT"
__nv_reservedSMEM_offset_0_alias:
	.zero		0
	.zero		64


//--------------------- .nv.constant0._Z9graphletsPiyS_yS_S_P11EDGE_OUTPUT --------------------------
	.section	.nv.constant0._Z9graphletsPiyS_yS_S_P11EDGE_OUTPUT,"a",@progbits
	.sectionflags	@""
	.align	4
.nv.constant0._Z9graphletsPiyS_yS_S_P11EDGE_OUTPUT:
	.zero		952


//--------------------- SYMBOLS --------------------------

	.type		.nv.reservedSmem.offset0,@object
	.size		.nv.reservedSmem.offset0,0x4
	.type		malloc,@function
